	.target	sm_90a

	.elftype	@"ET_EXEC"


//--------------------- .note.nv.tkinfo           --------------------------
	.section	.note.nv.tkinfo,"",@"SHT_NOTE"
	.sectionflags	@"SHF_NOTE_NV_TKINFO"
	.tkinfo
        /*0018*/ 	.word	0x00000002
        /*0030*/ 	.string	""
        /*0030*/ 	.string	"ptxas"
        /*0030*/ 	.string	"Cuda compilation tools, release 13.0, V13.0.88"
        /*0030*/ 	.string	"Build cuda_13.0.r13.0/compiler.36424714_0"
        /*0030*/ 	.string	"-arch sm_90a -m 64 "



//--------------------- .note.nv.cuinfo           --------------------------
	.section	.note.nv.cuinfo,"",@"SHT_NOTE"
	.sectionflags	@"SHF_NOTE_NV_CUINFO"
        /*0018*/ 	.short	0x0002
        /*001a*/ 	.short	0x005a
        /*001c*/ 	.short	0x0082
	.zero		2


//--------------------- .nv.info                  --------------------------
	.section	.nv.info,"",@"SHT_CUDA_INFO"
	.align	4


	//----- nvinfo : EIATTR_REGCOUNT
	.align		4
        /*0000*/ 	.byte	0x04, 0x2f
        /*0002*/ 	.short	(.L_15 - .L_14)
	.align		4
.L_14:
        /*0004*/ 	.word	index@(_ZN7cutlass13device_kernelINS_4gemm6kernel13GemmUniversalIN4cute5tupleIJiiiiEEENS1_10collective13CollectiveMmaINS1_34MainloopSm90TmaGmmaWarpSpecializedILi4ENS5_IJNS4_1CILi1EEENSA_ILi2EEESB_EEENS1_35KernelTmaWarpSpecializedCooperativeEEENS5_IJNSA_ILi256EEENSA_ILi128EEESH_EEEaNS5_IJlSB_lEEEaSJ_NS4_8TiledMMAINS4_8MMA_AtomIJNS4_4SM904GMMA27MMA_64x128x32_S32S8S8_SS_TNEEEENS4_6LayoutINS5_IJSC_SB_SB_EEENS5_IJSB_NSA_ILi0EEESS_EEEEENS5_IJNS4_10UnderscoreESV_SV_EEEEENS4_23SM90_TMA_LOAD_MULTICASTENS4_14ComposedLayoutINS4_7SwizzleILi3ELi4ELi3EEENS4_18smem_ptr_flag_bitsILi8EEENSQ_INS5_IJNSA_ILi8EEESH_EEENS5_IJSH_SB_EEEEEEEvNS4_8identityENS4_13SM90_TMA_LOADES18_vS19_EENS_8epilogue10collective6detail29Sm90TmaWarpSpecializedAdapterINS1D_15DefaultEpilogueIaSJ_SJ_NS1C_6thread17LinearCombinationIaLi1EiiLNS1H_9ScaleType4KindE0ELNS_15FloatRoundStyleE2EaEENS1_15EpilogueDefaultEEEEEvvEEEEvNT_6ParamsE)
        /*0008*/ 	.word	0x000000a8


	//----- nvinfo : EIATTR_FRAME_SIZE
	.align		4
.L_15:
        /*000c*/ 	.byte	0x04, 0x11
        /*000e*/ 	.short	(.L_17 - .L_16)
	.align		4
.L_16:
        /*0010*/ 	.word	index@(_ZN7cutlass13device_kernelINS_4gemm6kernel13GemmUniversalIN4cute5tupleIJiiiiEEENS1_10collective13CollectiveMmaINS1_34MainloopSm90TmaGmmaWarpSpecializedILi4ENS5_IJNS4_1CILi1EEENSA_ILi2EEESB_EEENS1_35KernelTmaWarpSpecializedCooperativeEEENS5_IJNSA_ILi256EEENSA_ILi128EEESH_EEEaNS5_IJlSB_lEEEaSJ_NS4_8TiledMMAINS4_8MMA_AtomIJNS4_4SM904GMMA27MMA_64x128x32_S32S8S8_SS_TNEEEENS4_6LayoutINS5_IJSC_SB_SB_EEENS5_IJSB_NSA_ILi0EEESS_EEEEENS5_IJNS4_10UnderscoreESV_SV_EEEEENS4_23SM90_TMA_LOAD_MULTICASTENS4_14ComposedLayoutINS4_7SwizzleILi3ELi4ELi3EEENS4_18smem_ptr_flag_bitsILi8EEENSQ_INS5_IJNSA_ILi8EEESH_EEENS5_IJSH_SB_EEEEEEEvNS4_8identityENS4_13SM90_TMA_LOADES18_vS19_EENS_8epilogue10collective6detail29Sm90TmaWarpSpecializedAdapterINS1D_15DefaultEpilogueIaSJ_SJ_NS1C_6thread17LinearCombinationIaLi1EiiLNS1H_9ScaleType4KindE0ELNS_15FloatRoundStyleE2EaEENS1_15EpilogueDefaultEEEEEvvEEEEvNT_6ParamsE)
        /*0014*/ 	.word	0x00000000


	//----- nvinfo : EIATTR_MIN_STACK_SIZE
	.align		4
.L_17:
        /*0018*/ 	.byte	0x04, 0x12
        /*001a*/ 	.short	(.L_19 - .L_18)
	.align		4
.L_18:
        /*001c*/ 	.word	index@(_ZN7cutlass13device_kernelINS_4gemm6kernel13GemmUniversalIN4cute5tupleIJiiiiEEENS1_10collective13CollectiveMmaINS1_34MainloopSm90TmaGmmaWarpSpecializedILi4ENS5_IJNS4_1CILi1EEENSA_ILi2EEESB_EEENS1_35KernelTmaWarpSpecializedCooperativeEEENS5_IJNSA_ILi256EEENSA_ILi128EEESH_EEEaNS5_IJlSB_lEEEaSJ_NS4_8TiledMMAINS4_8MMA_AtomIJNS4_4SM904GMMA27MMA_64x128x32_S32S8S8_SS_TNEEEENS4_6LayoutINS5_IJSC_SB_SB_EEENS5_IJSB_NSA_ILi0EEESS_EEEEENS5_IJNS4_10UnderscoreESV_SV_EEEEENS4_23SM90_TMA_LOAD_MULTICASTENS4_14ComposedLayoutINS4_7SwizzleILi3ELi4ELi3EEENS4_18smem_ptr_flag_bitsILi8EEENSQ_INS5_IJNSA_ILi8EEESH_EEENS5_IJSH_SB_EEEEEEEvNS4_8identityENS4_13SM90_TMA_LOADES18_vS19_EENS_8epilogue10collective6detail29Sm90TmaWarpSpecializedAdapterINS1D_15DefaultEpilogueIaSJ_SJ_NS1C_6thread17LinearCombinationIaLi1EiiLNS1H_9ScaleType4KindE0ELNS_15FloatRoundStyleE2EaEENS1_15EpilogueDefaultEEEEEvvEEEEvNT_6ParamsE)
        /*0020*/ 	.word	0x00000000
.L_19:


//--------------------- .nv.compat                --------------------------
	.section	.nv.compat,"",@"SHT_CUDA_COMPAT_INFO"
	.align	4
        /*0000*/ 	.byte	0x02, 0x09, 0x01, 0x00, 0x02, 0x02, 0x04, 0x00, 0x02, 0x05, 0x05, 0x00, 0x03, 0x07, 0x01, 0x01
        /*0010*/ 	.byte	0x02, 0x03, 0x01, 0x00, 0x02, 0x06, 0x01, 0x00, 0x04, 0x0b, 0x08, 0x00, 0x00, 0x00, 0x00, 0x00
        /*0020*/ 	.byte	0x00, 0x00, 0x00, 0x00


//--------------------- .nv.info._ZN7cutlass13device_kernelINS_4gemm6kernel13GemmUniversalIN4cute5tupleIJiiiiEEENS1_10collective13CollectiveMmaINS1_34MainloopSm90TmaGmmaWarpSpecializedILi4ENS5_IJNS4_1CILi1EEENSA_ILi2EEESB_EEENS1_35KernelTmaWarpSpecializedCooperativeEEENS5_IJNSA_ILi256EEENSA_ILi128EEESH_EEEaNS5_IJlSB_lEEEaSJ_NS4_8TiledMMAINS4_8MMA_AtomIJNS4_4SM904GMMA27MMA_64x128x32_S32S8S8_SS_TNEEEENS4_6LayoutINS5_IJSC_SB_SB_EEENS5_IJSB_NSA_ILi0EEESS_EEEEENS5_IJNS4_10UnderscoreESV_SV_EEEEENS4_23SM90_TMA_LOAD_MULTICASTENS4_14ComposedLayoutINS4_7SwizzleILi3ELi4ELi3EEENS4_18smem_ptr_flag_bitsILi8EEENSQ_INS5_IJNSA_ILi8EEESH_EEENS5_IJSH_SB_EEEEEEEvNS4_8identityENS4_13SM90_TMA_LOADES18_vS19_EENS_8epilogue10collective6detail29Sm90TmaWarpSpecializedAdapterINS1D_15DefaultEpilogueIaSJ_SJ_NS1C_6thread17LinearCombinationIaLi1EiiLNS1H_9ScaleType4KindE0ELNS_15FloatRoundStyleE2EaEENS1_15EpilogueDefaultEEEEEvvEEEEvNT_6ParamsE --------------------------
	.section	.nv.info._ZN7cutlass13device_kernelINS_4gemm6kernel13GemmUniversalIN4cute5tupleIJiiiiEEENS1_10collective13CollectiveMmaINS1_34MainloopSm90TmaGmmaWarpSpecializedILi4ENS5_IJNS4_1CILi1EEENSA_ILi2EEESB_EEENS1_35KernelTmaWarpSpecializedCooperativeEEENS5_IJNSA_ILi256EEENSA_ILi128EEESH_EEEaNS5_IJlSB_lEEEaSJ_NS4_8TiledMMAINS4_8MMA_AtomIJNS4_4SM904GMMA27MMA_64x128x32_S32S8S8_SS_TNEEEENS4_6LayoutINS5_IJSC_SB_SB_EEENS5_IJSB_NSA_ILi0EEESS_EEEEENS5_IJNS4_10UnderscoreESV_SV_EEEEENS4_23SM90_TMA_LOAD_MULTICASTENS4_14ComposedLayoutINS4_7SwizzleILi3ELi4ELi3EEENS4_18smem_ptr_flag_bitsILi8EEENSQ_INS5_IJNSA_ILi8EEESH_EEENS5_IJSH_SB_EEEEEEEvNS4_8identityENS4_13SM90_TMA_LOADES18_vS19_EENS_8epilogue10collective6detail29Sm90TmaWarpSpecializedAdapterINS1D_15DefaultEpilogueIaSJ_SJ_NS1C_6thread17LinearCombinationIaLi1EiiLNS1H_9ScaleType4KindE0ELNS_15FloatRoundStyleE2EaEENS1_15EpilogueDefaultEEEEEvvEEEEvNT_6ParamsE,"",@"SHT_CUDA_INFO"
	.sectionflags	@""
	.align	4


	//----- nvinfo : EIATTR_CUDA_API_VERSION
	.align		4
        /*0000*/ 	.byte	0x04, 0x37
        /*0002*/ 	.short	(.L_21 - .L_20)
.L_20:
        /*0004*/ 	.word	0x00000082


	//----- nvinfo : EIATTR_KPARAM_INFO
	.align		4
.L_21:
        /*0008*/ 	.byte	0x04, 0x17
        /*000a*/ 	.short	(.L_23 - .L_22)
.L_22:
        /*000c*/ 	.word	0x00000000
        /*0010*/ 	.short	0x0000
        /*0012*/ 	.short	0x0070
        /*0014*/ 	.byte	0x00, 0xf0, 0x01, 0x10


	//----- nvinfo : EIATTR_SPARSE_MMA_MASK
	.align		4
.L_23:
        /*0018*/ 	.byte	0x03, 0x50
        /*001a*/ 	.short	0x0000


	//----- nvinfo : EIATTR_MAXREG_COUNT
	.align		4
        /*001c*/ 	.byte	0x03, 0x1b
        /*001e*/ 	.short	0x00a8


	//----- nvinfo : EIATTR_NUM_BARRIERS
	.align		4
        /*0020*/ 	.byte	0x02, 0x4c
        /*0022*/ 	.byte	0x01
	.zero		1


	//----- nvinfo : EIATTR_EXTERNS
	.align		4
        /*0024*/ 	.byte	0x04, 0x0f
        /*0026*/ 	.short	(.L_25 - .L_24)


	//   ....[0]....
	.align		4
.L_24:
        /*0028*/ 	.word	index@(__assertfail)


	//----- nvinfo : EIATTR_MERCURY_ISA_VERSION
	.align		4
.L_25:
        /*002c*/ 	.byte	0x03, 0x5f
        /*002e*/ 	.short	0x0101


	//----- nvinfo : EIATTR_INT_WARP_WIDE_INSTR_OFFSETS
	.align		4
        /*0030*/ 	.byte	0x04, 0x31
        /*0032*/ 	.short	(.L_27 - .L_26)


	//   ....[0]....
.L_26:
        /*0034*/ 	.word	0x00000430


	//   ....[1]....
        /*0038*/ 	.word	0x00000450


	//   ....[2]....
        /*003c*/ 	.word	0x00000610


	//   ....[3]....
        /*0040*/ 	.word	0x00001ee0


	//----- nvinfo : EIATTR_COOP_GROUP_MASK_REGIDS
	.align		4
.L_27:
        /*0044*/ 	.byte	0x04, 0x29
        /*0046*/ 	.short	(.L_29 - .L_28)


	//   ....[0]....
.L_28:
        /*0048*/ 	.word	0xffffffff


	//   ....[1]....
        /*004c*/ 	.word	0xffffffff


	//   ....[2]....
        /*0050*/ 	.word	0xffffffff


	//   ....[3]....
        /*0054*/ 	.word	0xffffffff


	//   ....[4]....
        /*0058*/ 	.word	0xffffffff


	//   ....[5]....
        /*005c*/ 	.word	0xffffffff


	//----- nvinfo : EIATTR_COOP_GROUP_INSTR_OFFSETS
	.align		4
.L_29:
        /*0060*/ 	.byte	0x04, 0x28
        /*0062*/ 	.short	(.L_31 - .L_30)


	//   ....[0]....
.L_30:
        /*0064*/ 	.word	0x00000060


	//   ....[1]....
        /*0068*/ 	.word	0x00000070


	//   ....[2]....
        /*006c*/ 	.word	0x00000130


	//   ....[3]....
        /*0070*/ 	.word	0x000002d0


	//   ....[4]....
        /*0074*/ 	.word	0x00000780


	//   ....[5]....
        /*0078*/ 	.word	0x000011c0


	//----- nvinfo : EIATTR_REG_RECONFIG
	.align		4
.L_31:
        /*007c*/ 	.byte	0x01, 0x54
	.zero		2


	//----- nvinfo : EIATTR_SYSCALL_OFFSETS
	.align		4
        /*0080*/ 	.byte	0x04, 0x46
        /*0082*/ 	.short	(.L_33 - .L_32)


	//   ....[0]....
.L_32:
        /*0084*/ 	.word	0x00001390


	//----- nvinfo : EIATTR_MBARRIER_INSTR_OFFSETS
	.align		4
.L_33:
        /*0088*/ 	.byte	0x04, 0x39
        /*008a*/ 	.short	(.L_35 - .L_34)


	//   ....[0]....
.L_34:
        /*008c*/ 	.word	0x00000230
        /*0090*/ 	.word	0x000000ff
        /*0094*/ 	.word	0x00000000
        /*0098*/ 	.short	0x0100
        /*009a*/ 	.byte	0x08
	.zero		1


	//   ....[1]....
        /*009c*/ 	.word	0x00000240
        /*00a0*/ 	.word	0x000000ff
        /*00a4*/ 	.word	0x00000020
        /*00a8*/ 	.short	0x0100
        /*00aa*/ 	.byte	0x08
	.zero		1


	//   ....[2]....
        /*00ac*/ 	.word	0x00000250
        /*00b0*/ 	.word	0x000000ff
        /*00b4*/ 	.word	0x00000008
        /*00b8*/ 	.short	0x0100
        /*00ba*/ 	.byte	0x08
	.zero		1


	//   ....[3]....
        /*00bc*/ 	.word	0x00000260
        /*00c0*/ 	.word	0x000000ff
        /*00c4*/ 	.word	0x00000028
        /*00c8*/ 	.short	0x0100
        /*00ca*/ 	.byte	0x08
	.zero		1


	//   ....[4]....
        /*00cc*/ 	.word	0x00000270
        /*00d0*/ 	.word	0x000000ff
        /*00d4*/ 	.word	0x00000010
        /*00d8*/ 	.short	0x0100
        /*00da*/ 	.byte	0x08
	.zero		1


	//   ....[5]....
        /*00dc*/ 	.word	0x00000280
        /*00e0*/ 	.word	0x000000ff
        /*00e4*/ 	.word	0x00000030
        /*00e8*/ 	.short	0x0100
        /*00ea*/ 	.byte	0x08
	.zero		1


	//   ....[6]....
        /*00ec*/ 	.word	0x00000290
        /*00f0*/ 	.word	0x000000ff
        /*00f4*/ 	.word	0x00000018
        /*00f8*/ 	.short	0x0100
        /*00fa*/ 	.byte	0x08
	.zero		1


	//   ....[7]....
        /*00fc*/ 	.word	0x000002a0
        /*0100*/ 	.word	0x000000ff
        /*0104*/ 	.word	0x00000038
        /*0108*/ 	.short	0x0100
        /*010a*/ 	.byte	0x08
	.zero		1


	//   ....[8]....
        /*010c*/ 	.word	0x000006c0
        /*0110*/ 	.word	0x000000ff
        /*0114*/ 	.word	0x00000050
        /*0118*/ 	.short	0x0100
        /*011a*/ 	.byte	0x06
	.zero		1


	//   ....[9]....
        /*011c*/ 	.word	0x00000730
        /*0120*/ 	.word	0x000000ff
        /*0124*/ 	.word	0x00000058
        /*0128*/ 	.short	0x0100
        /*012a*/ 	.byte	0x06
	.zero		1


	//   ....[10]....
        /*012c*/ 	.word	0x00001460
        /*0130*/ 	.word	0x00000003
        /*0134*/ 	.word	0x00000000
        /*0138*/ 	.short	0x010a
        /*013a*/ 	.byte	0x3f
	.zero		1


	//   ....[11]....
        /*013c*/ 	.word	0x000014a0
        /*0140*/ 	.word	0x00000003
        /*0144*/ 	.word	0x00000000
        /*0148*/ 	.short	0x010a
        /*014a*/ 	.byte	0x3f
	.zero		1


	//   ....[12]....
        /*014c*/ 	.word	0x000019a0
        /*0150*/ 	.word	0x00000005
        /*0154*/ 	.word	0x00000000
        /*0158*/ 	.short	0x010a
        /*015a*/ 	.byte	0x3f
	.zero		1


	//   ....[13]....
        /*015c*/ 	.word	0x000019e0
        /*0160*/ 	.word	0x00000005
        /*0164*/ 	.word	0x00000000
        /*0168*/ 	.short	0x010a
        /*016a*/ 	.byte	0x3f
	.zero		1


	//   ....[14]....
        /*016c*/ 	.word	0x00001d80
        /*0170*/ 	.word	0x00000004
        /*0174*/ 	.word	0x00000000
        /*0178*/ 	.short	0x0101
        /*017a*/ 	.byte	0x3f
	.zero		1


	//   ....[15]....
        /*017c*/ 	.word	0x00001f60
        /*0180*/ 	.word	0x00000000
        /*0184*/ 	.word	0x00000000
        /*0188*/ 	.short	0x0101
        /*018a*/ 	.byte	0x3f
	.zero		1


	//   ....[16]....
        /*018c*/ 	.word	0x000095c0
        /*0190*/ 	.word	0x00000014
        /*0194*/ 	.word	0x00000020
        /*0198*/ 	.short	0x010a
        /*019a*/ 	.byte	0x3f
	.zero		1


	//   ....[17]....
        /*019c*/ 	.word	0x00009980
        /*01a0*/ 	.word	0x00000005
        /*01a4*/ 	.word	0x00000058
        /*01a8*/ 	.short	0x0101
        /*01aa*/ 	.byte	0x3f
	.zero		1


	//   ....[18]....
        /*01ac*/ 	.word	0x0000a0a0
        /*01b0*/ 	.word	0x00000007
        /*01b4*/ 	.word	0x00000000
        /*01b8*/ 	.short	0x010a
        /*01ba*/ 	.byte	0x3f
	.zero		1


	//   ....[19]....
        /*01bc*/ 	.word	0x0000a120
        /*01c0*/ 	.word	0x00000008
        /*01c4*/ 	.word	0x00000000
        /*01c8*/ 	.short	0x010a
        /*01ca*/ 	.byte	0x3f
	.zero		1


	//   ....[20]....
        /*01cc*/ 	.word	0x0000a1b0
        /*01d0*/ 	.word	0x0000000b
        /*01d4*/ 	.word	0x00000000
        /*01d8*/ 	.short	0x010a
        /*01da*/ 	.byte	0x3f
	.zero		1


	//   ....[21]....
        /*01dc*/ 	.word	0x0000a240
        /*01e0*/ 	.word	0x00000003
        /*01e4*/ 	.word	0x00000000
        /*01e8*/ 	.short	0x010a
        /*01ea*/ 	.byte	0x3f
	.zero		1


	//   ....[22]....
        /*01ec*/ 	.word	0x0000a2a0
        /*01f0*/ 	.word	0x00000003
        /*01f4*/ 	.word	0x00000000
        /*01f8*/ 	.short	0x010a
        /*01fa*/ 	.byte	0x3f
	.zero		1


	//   ....[23]....
        /*01fc*/ 	.word	0x0000a2f0
        /*0200*/ 	.word	0x00000005
        /*0204*/ 	.word	0x00000000
        /*0208*/ 	.short	0x010a
        /*020a*/ 	.byte	0x3f
	.zero		1


	//   ....[24]....
        /*020c*/ 	.word	0x0000a3c0
        /*0210*/ 	.word	0x00000014
        /*0214*/ 	.word	0x00000020
        /*0218*/ 	.short	0x010a
        /*021a*/ 	.byte	0x3f
	.zero		1


	//   ....[25]....
        /*021c*/ 	.word	0x0000a490
        /*0220*/ 	.word	0x00000007
        /*0224*/ 	.word	0x00000000
        /*0228*/ 	.short	0x010a
        /*022a*/ 	.byte	0x3f
	.zero		1


	//   ....[26]....
        /*022c*/ 	.word	0x0000a4e0
        /*0230*/ 	.word	0x00000008
        /*0234*/ 	.word	0x00000000
        /*0238*/ 	.short	0x010a
        /*023a*/ 	.byte	0x3f
	.zero		1


	//   ....[27]....
        /*023c*/ 	.word	0x0000a530
        /*0240*/ 	.word	0x0000000b
        /*0244*/ 	.word	0x00000000
        /*0248*/ 	.short	0x010a
        /*024a*/ 	.byte	0x3f
	.zero		1


	//----- nvinfo : EIATTR_NUM_MBARRIERS
	.align		4
.L_35:
        /*024c*/ 	.byte	0x03, 0x38
        /*024e*/ 	.short	0x000a


	//----- nvinfo : EIATTR_EXIT_INSTR_OFFSETS
	.align		4
        /*0250*/ 	.byte	0x04, 0x1c
        /*0252*/ 	.short	(.L_37 - .L_36)


	//   ....[0]....
.L_36:
        /*0254*/ 	.word	0x000008e0


	//   ....[1]....
        /*0258*/ 	.word	0x00001100


	//   ....[2]....
        /*025c*/ 	.word	0x00008cd0


	//   ....[3]....
        /*0260*/ 	.word	0x00009230


	//   ....[4]....
        /*0264*/ 	.word	0x0000a290


	//----- nvinfo : EIATTR_MAX_THREADS
	.align		4
.L_37:
        /*0268*/ 	.byte	0x04, 0x05
        /*026a*/ 	.short	(.L_39 - .L_38)
.L_38:
        /*026c*/ 	.word	0x00000180
        /*0270*/ 	.word	0x00000001
        /*0274*/ 	.word	0x00000001


	//----- nvinfo : EIATTR_CRS_STACK_SIZE
	.align		4
.L_39:
        /*0278*/ 	.byte	0x04, 0x1e
        /*027a*/ 	.short	(.L_41 - .L_40)
.L_40:
        /*027c*/ 	.word	0x00000000


	//----- nvinfo : EIATTR_CBANK_PARAM_SIZE
	.align		4
.L_41:
        /*0280*/ 	.byte	0x03, 0x19
        /*0282*/ 	.short	0x0470


	//----- nvinfo : EIATTR_PARAM_CBANK
	.align		4
        /*0284*/ 	.byte	0x04, 0x0a
        /*0286*/ 	.short	(.L_43 - .L_42)
	.align		4
.L_42:
        /*0288*/ 	.word	index@(.nv.constant0._ZN7cutlass13device_kernelINS_4gemm6kernel13GemmUniversalIN4cute5tupleIJiiiiEEENS1_10collective13CollectiveMmaINS1_34MainloopSm90TmaGmmaWarpSpecializedILi4ENS5_IJNS4_1CILi1EEENSA_ILi2EEESB_EEENS1_35KernelTmaWarpSpecializedCooperativeEEENS5_IJNSA_ILi256EEENSA_ILi128EEESH_EEEaNS5_IJlSB_lEEEaSJ_NS4_8TiledMMAINS4_8MMA_AtomIJNS4_4SM904GMMA27MMA_64x128x32_S32S8S8_SS_TNEEEENS4_6LayoutINS5_IJSC_SB_SB_EEENS5_IJSB_NSA_ILi0EEESS_EEEEENS5_IJNS4_10UnderscoreESV_SV_EEEEENS4_23SM90_TMA_LOAD_MULTICASTENS4_14ComposedLayoutINS4_7SwizzleILi3ELi4ELi3EEENS4_18smem_ptr_flag_bitsILi8EEENSQ_INS5_IJNSA_ILi8EEESH_EEENS5_IJSH_SB_EEEEEEEvNS4_8identityENS4_13SM90_TMA_LOADES18_vS19_EENS_8epilogue10collective6detail29Sm90TmaWarpSpecializedAdapterINS1D_15DefaultEpilogueIaSJ_SJ_NS1C_6thread17LinearCombinationIaLi1EiiLNS1H_9ScaleType4KindE0ELNS_15FloatRoundStyleE2EaEENS1_15EpilogueDefaultEEEEEvvEEEEvNT_6ParamsE)
        /*028c*/ 	.short	0x0210
        /*028e*/ 	.short	0x0470


	//----- nvinfo : EIATTR_SW_WAR
	.align		4
.L_43:
        /*0290*/ 	.byte	0x04, 0x36
        /*0292*/ 	.short	(.L_45 - .L_44)
.L_44:
        /*0294*/ 	.word	0x00000008
.L_45:


//--------------------- .nv.callgraph             --------------------------
	.section	.nv.callgraph,"",@"SHT_CUDA_CALLGRAPH"
	.align	4
	.sectionentsize	8
	.align		4
        /*0000*/ 	.word	0x00000000
	.align		4
        /*0004*/ 	.word	0xffffffff
	.align		4
        /*0008*/ 	.word	index@(_ZN7cutlass13device_kernelINS_4gemm6kernel13GemmUniversalIN4cute5tupleIJiiiiEEENS1_10collective13CollectiveMmaINS1_34MainloopSm90TmaGmmaWarpSpecializedILi4ENS5_IJNS4_1CILi1EEENSA_ILi2EEESB_EEENS1_35KernelTmaWarpSpecializedCooperativeEEENS5_IJNSA_ILi256EEENSA_ILi128EEESH_EEEaNS5_IJlSB_lEEEaSJ_NS4_8TiledMMAINS4_8MMA_AtomIJNS4_4SM904GMMA27MMA_64x128x32_S32S8S8_SS_TNEEEENS4_6LayoutINS5_IJSC_SB_SB_EEENS5_IJSB_NSA_ILi0EEESS_EEEEENS5_IJNS4_10UnderscoreESV_SV_EEEEENS4_23SM90_TMA_LOAD_MULTICASTENS4_14ComposedLayoutINS4_7SwizzleILi3ELi4ELi3EEENS4_18smem_ptr_flag_bitsILi8EEENSQ_INS5_IJNSA_ILi8EEESH_EEENS5_IJSH_SB_EEEEEEEvNS4_8identityENS4_13SM90_TMA_LOADES18_vS19_EENS_8epilogue10collective6detail29Sm90TmaWarpSpecializedAdapterINS1D_15DefaultEpilogueIaSJ_SJ_NS1C_6thread17LinearCombinationIaLi1EiiLNS1H_9ScaleType4KindE0ELNS_15FloatRoundStyleE2EaEENS1_15EpilogueDefaultEEEEEvvEEEEvNT_6ParamsE)
	.align		4
        /*000c*/ 	.word	index@(__assertfail)
	.align		4
        /*0010*/ 	.word	0x00000000
	.align		4
        /*0014*/ 	.word	0xfffffffe
	.align		4
        /*0018*/ 	.word	0x00000000
	.align		4
        /*001c*/ 	.word	0xfffffffd
	.align		4
        /*0020*/ 	.word	0x00000000
	.align		4
        /*0024*/ 	.word	0xfffffffc


//--------------------- .nv.constant4             --------------------------
	.section	.nv.constant4,"a",@progbits
	.align	8
	.align		8
.nv.constant4:
        /*0000*/ 	.dword	__assertfail
	.align		8
        /*0008*/ 	.dword	__unnamed_1
	.align		8
        /*0010*/ 	.dword	_ZN40_INTERNAL_12bb5938_4_k_cu_0693a30f_278714cuda3std3__45__cpo5beginE
	.align		8
        /*0018*/ 	.dword	_ZN40_INTERNAL_12bb5938_4_k_cu_0693a30f_278714cuda3std3__45__cpo3endE
	.align		8
        /*0020*/ 	.dword	_ZN40_INTERNAL_12bb5938_4_k_cu_0693a30f_278714cuda3std3__45__cpo6cbeginE
	.align		8
        /*0028*/ 	.dword	_ZN40_INTERNAL_12bb5938_4_k_cu_0693a30f_278714cuda3std3__45__cpo4cendE
	.align		8
        /*0030*/ 	.dword	_ZN40_INTERNAL_12bb5938_4_k_cu_0693a30f_278714cuda3std3__442_GLOBAL__N__12bb5938_4_k_cu_0693a30f_278716ignoreE
	.align		8
        /*0038*/ 	.dword	_ZN40_INTERNAL_12bb5938_4_k_cu_0693a30f_278714cuda3std3__419piecewise_constructE
	.align		8
        /*0040*/ 	.dword	_ZN40_INTERNAL_12bb5938_4_k_cu_0693a30f_278714cuda3std3__48in_placeE
	.align		8
        /*0048*/ 	.dword	_ZN40_INTERNAL_12bb5938_4_k_cu_0693a30f_278714cuda3std6ranges3__45__cpo4swapE
	.align		8
        /*0050*/ 	.dword	_ZN40_INTERNAL_12bb5938_4_k_cu_0693a30f_278714cuda3std6ranges3__45__cpo9iter_moveE
	.align		8
        /*0058*/ 	.dword	_ZN40_INTERNAL_12bb5938_4_k_cu_0693a30f_278714cute7productE
	.align		8
        /*0060*/ 	.dword	_ZN40_INTERNAL_12bb5938_4_k_cu_0693a30f_278714cute1_E
	.align		8
        /*0068*/ 	.dword	$str$22
	.align		8
        /*0070*/ 	.dword	$str$23


//--------------------- .text._ZN7cutlass13device_kernelINS_4gemm6kernel13GemmUniversalIN4cute5tupleIJiiiiEEENS1_10collective13CollectiveMmaINS1_34MainloopSm90TmaGmmaWarpSpecializedILi4ENS5_IJNS4_1CILi1EEENSA_ILi2EEESB_EEENS1_35KernelTmaWarpSpecializedCooperativeEEENS5_IJNSA_ILi256EEENSA_ILi128EEESH_EEEaNS5_IJlSB_lEEEaSJ_NS4_8TiledMMAINS4_8MMA_AtomIJNS4_4SM904GMMA27MMA_64x128x32_S32S8S8_SS_TNEEEENS4_6LayoutINS5_IJSC_SB_SB_EEENS5_IJSB_NSA_ILi0EEESS_EEEEENS5_IJNS4_10UnderscoreESV_SV_EEEEENS4_23SM90_TMA_LOAD_MULTICASTENS4_14ComposedLayoutINS4_7SwizzleILi3ELi4ELi3EEENS4_18smem_ptr_flag_bitsILi8EEENSQ_INS5_IJNSA_ILi8EEESH_EEENS5_IJSH_SB_EEEEEEEvNS4_8identityENS4_13SM90_TMA_LOADES18_vS19_EENS_8epilogue10collective6detail29Sm90TmaWarpSpecializedAdapterINS1D_15DefaultEpilogueIaSJ_SJ_NS1C_6thread17LinearCombinationIaLi1EiiLNS1H_9ScaleType4KindE0ELNS_15FloatRoundStyleE2EaEENS1_15EpilogueDefaultEEEEEvvEEEEvNT_6ParamsE --------------------------
	.section	.text._ZN7cutlass13device_kernelINS_4gemm6kernel13GemmUniversalIN4cute5tupleIJiiiiEEENS1_10collective13CollectiveMmaINS1_34MainloopSm90TmaGmmaWarpSpecializedILi4ENS5_IJNS4_1CILi1EEENSA_ILi2EEESB_EEENS1_35KernelTmaWarpSpecializedCooperativeEEENS5_IJNSA_ILi256EEENSA_ILi128EEESH_EEEaNS5_IJlSB_lEEEaSJ_NS4_8TiledMMAINS4_8MMA_AtomIJNS4_4SM904GMMA27MMA_64x128x32_S32S8S8_SS_TNEEEENS4_6LayoutINS5_IJSC_SB_SB_EEENS5_IJSB_NSA_ILi0EEESS_EEEEENS5_IJNS4_10UnderscoreESV_SV_EEEEENS4_23SM90_TMA_LOAD_MULTICASTENS4_14ComposedLayoutINS4_7SwizzleILi3ELi4ELi3EEENS4_18smem_ptr_flag_bitsILi8EEENSQ_INS5_IJNSA_ILi8EEESH_EEENS5_IJSH_SB_EEEEEEEvNS4_8identityENS4_13SM90_TMA_LOADES18_vS19_EENS_8epilogue10collective6detail29Sm90TmaWarpSpecializedAdapterINS1D_15DefaultEpilogueIaSJ_SJ_NS1C_6thread17LinearCombinationIaLi1EiiLNS1H_9ScaleType4KindE0ELNS_15FloatRoundStyleE2EaEENS1_15EpilogueDefaultEEEEEvvEEEEvNT_6ParamsE,"ax",@progbits
	.align	128
.text._ZN7cutlass13device_kernelINS_4gemm6kernel13GemmUniversalIN4cute5tupleIJiiiiEEENS1_10collective13CollectiveMmaINS1_34MainloopSm90TmaGmmaWarpSpecializedILi4ENS5_IJNS4_1CILi1EEENSA_ILi2EEESB_EEENS1_35KernelTmaWarpSpecializedCooperativeEEENS5_IJNSA_ILi256EEENSA_ILi128EEESH_EEEaNS5_IJlSB_lEEEaSJ_NS4_8TiledMMAINS4_8MMA_AtomIJNS4_4SM904GMMA27MMA_64x128x32_S32S8S8_SS_TNEEEENS4_6LayoutINS5_IJSC_SB_SB_EEENS5_IJSB_NSA_ILi0EEESS_EEEEENS5_IJNS4_10UnderscoreESV_SV_EEEEENS4_23SM90_TMA_LOAD_MULTICASTENS4_14ComposedLayoutINS4_7SwizzleILi3ELi4ELi3EEENS4_18smem_ptr_flag_bitsILi8EEENSQ_INS5_IJNSA_ILi8EEESH_EEENS5_IJSH_SB_EEEEEEEvNS4_8identityENS4_13SM90_TMA_LOADES18_vS19_EENS_8epilogue10collective6detail29Sm90TmaWarpSpecializedAdapterINS1D_15DefaultEpilogueIaSJ_SJ_NS1C_6thread17LinearCombinationIaLi1EiiLNS1H_9ScaleType4KindE0ELNS_15FloatRoundStyleE2EaEENS1_15EpilogueDefaultEEEEEvvEEEEvNT_6ParamsE:
        .type           _ZN7cutlass13device_kernelINS_4gemm6kernel13GemmUniversalIN4cute5tupleIJiiiiEEENS1_10collective13CollectiveMmaINS1_34MainloopSm90TmaGmmaWarpSpecializedILi4ENS5_IJNS4_1CILi1EEENSA_ILi2EEESB_EEENS1_35KernelTmaWarpSpecializedCooperativeEEENS5_IJNSA_ILi256EEENSA_ILi128EEESH_EEEaNS5_IJlSB_lEEEaSJ_NS4_8TiledMMAINS4_8MMA_AtomIJNS4_4SM904GMMA27MMA_64x128x32_S32S8S8_SS_TNEEEENS4_6LayoutINS5_IJSC_SB_SB_EEENS5_IJSB_NSA_ILi0EEESS_EEEEENS5_IJNS4_10UnderscoreESV_SV_EEEEENS4_23SM90_TMA_LOAD_MULTICASTENS4_14ComposedLayoutINS4_7SwizzleILi3ELi4ELi3EEENS4_18smem_ptr_flag_bitsILi8EEENSQ_INS5_IJNSA_ILi8EEESH_EEENS5_IJSH_SB_EEEEEEEvNS4_8identityENS4_13SM90_TMA_LOADES18_vS19_EENS_8epilogue10collective6detail29Sm90TmaWarpSpecializedAdapterINS1D_15DefaultEpilogueIaSJ_SJ_NS1C_6thread17LinearCombinationIaLi1EiiLNS1H_9ScaleType4KindE0ELNS_15FloatRoundStyleE2EaEENS1_15EpilogueDefaultEEEEEvvEEEEvNT_6ParamsE,@function
        .size           _ZN7cutlass13device_kernelINS_4gemm6kernel13GemmUniversalIN4cute5tupleIJiiiiEEENS1_10collective13CollectiveMmaINS1_34MainloopSm90TmaGmmaWarpSpecializedILi4ENS5_IJNS4_1CILi1EEENSA_ILi2EEESB_EEENS1_35KernelTmaWarpSpecializedCooperativeEEENS5_IJNSA_ILi256EEENSA_ILi128EEESH_EEEaNS5_IJlSB_lEEEaSJ_NS4_8TiledMMAINS4_8MMA_AtomIJNS4_4SM904GMMA27MMA_64x128x32_S32S8S8_SS_TNEEEENS4_6LayoutINS5_IJSC_SB_SB_EEENS5_IJSB_NSA_ILi0EEESS_EEEEENS5_IJNS4_10UnderscoreESV_SV_EEEEENS4_23SM90_TMA_LOAD_MULTICASTENS4_14ComposedLayoutINS4_7SwizzleILi3ELi4ELi3EEENS4_18smem_ptr_flag_bitsILi8EEENSQ_INS5_IJNSA_ILi8EEESH_EEENS5_IJSH_SB_EEEEEEEvNS4_8identityENS4_13SM90_TMA_LOADES18_vS19_EENS_8epilogue10collective6detail29Sm90TmaWarpSpecializedAdapterINS1D_15DefaultEpilogueIaSJ_SJ_NS1C_6thread17LinearCombinationIaLi1EiiLNS1H_9ScaleType4KindE0ELNS_15FloatRoundStyleE2EaEENS1_15EpilogueDefaultEEEEEvvEEEEvNT_6ParamsE,(.L_x_329 - _ZN7cutlass13device_kernelINS_4gemm6kernel13GemmUniversalIN4cute5tupleIJiiiiEEENS1_10collective13CollectiveMmaINS1_34MainloopSm90TmaGmmaWarpSpecializedILi4ENS5_IJNS4_1CILi1EEENSA_ILi2EEESB_EEENS1_35KernelTmaWarpSpecializedCooperativeEEENS5_IJNSA_ILi256EEENSA_ILi128EEESH_EEEaNS5_IJlSB_lEEEaSJ_NS4_8TiledMMAINS4_8MMA_AtomIJNS4_4SM904GMMA27MMA_64x128x32_S32S8S8_SS_TNEEEENS4_6LayoutINS5_IJSC_SB_SB_EEENS5_IJSB_NSA_ILi0EEESS_EEEEENS5_IJNS4_10UnderscoreESV_SV_EEEEENS4_23SM90_TMA_LOAD_MULTICASTENS4_14ComposedLayoutINS4_7SwizzleILi3ELi4ELi3EEENS4_18smem_ptr_flag_bitsILi8EEENSQ_INS5_IJNSA_ILi8EEESH_EEENS5_IJSH_SB_EEEEEEEvNS4_8identityENS4_13SM90_TMA_LOADES18_vS19_EENS_8epilogue10collective6detail29Sm90TmaWarpSpecializedAdapterINS1D_15DefaultEpilogueIaSJ_SJ_NS1C_6thread17LinearCombinationIaLi1EiiLNS1H_9ScaleType4KindE0ELNS_15FloatRoundStyleE2EaEENS1_15EpilogueDefaultEEEEEvvEEEEvNT_6ParamsE)
        .other          _ZN7cutlass13device_kernelINS_4gemm6kernel13GemmUniversalIN4cute5tupleIJiiiiEEENS1_10collective13CollectiveMmaINS1_34MainloopSm90TmaGmmaWarpSpecializedILi4ENS5_IJNS4_1CILi1EEENSA_ILi2EEESB_EEENS1_35KernelTmaWarpSpecializedCooperativeEEENS5_IJNSA_ILi256EEENSA_ILi128EEESH_EEEaNS5_IJlSB_lEEEaSJ_NS4_8TiledMMAINS4_8MMA_AtomIJNS4_4SM904GMMA27MMA_64x128x32_S32S8S8_SS_TNEEEENS4_6LayoutINS5_IJSC_SB_SB_EEENS5_IJSB_NSA_ILi0EEESS_EEEEENS5_IJNS4_10UnderscoreESV_SV_EEEEENS4_23SM90_TMA_LOAD_MULTICASTENS4_14ComposedLayoutINS4_7SwizzleILi3ELi4ELi3EEENS4_18smem_ptr_flag_bitsILi8EEENSQ_INS5_IJNSA_ILi8EEESH_EEENS5_IJSH_SB_EEEEEEEvNS4_8identityENS4_13SM90_TMA_LOADES18_vS19_EENS_8epilogue10collective6detail29Sm90TmaWarpSpecializedAdapterINS1D_15DefaultEpilogueIaSJ_SJ_NS1C_6thread17LinearCombinationIaLi1EiiLNS1H_9ScaleType4KindE0ELNS_15FloatRoundStyleE2EaEENS1_15EpilogueDefaultEEEEEvvEEEEvNT_6ParamsE,@"STO_CUDA_ENTRY STV_DEFAULT"
_ZN7cutlass13device_kernelINS_4gemm6kernel13GemmUniversalIN4cute5tupleIJiiiiEEENS1_10collective13CollectiveMmaINS1_34MainloopSm90TmaGmmaWarpSpecializedILi4ENS5_IJNS4_1CILi1EEENSA_ILi2EEESB_EEENS1_35KernelTmaWarpSpecializedCooperativeEEENS5_IJNSA_ILi256EEENSA_ILi128EEESH_EEEaNS5_IJlSB_lEEEaSJ_NS4_8TiledMMAINS4_8MMA_AtomIJNS4_4SM904GMMA27MMA_64x128x32_S32S8S8_SS_TNEEEENS4_6LayoutINS5_IJSC_SB_SB_EEENS5_IJSB_NSA_ILi0EEESS_EEEEENS5_IJNS4_10UnderscoreESV_SV_EEEEENS4_23SM90_TMA_LOAD_MULTICASTENS4_14ComposedLayoutINS4_7SwizzleILi3ELi4ELi3EEENS4_18smem_ptr_flag_bitsILi8EEENSQ_INS5_IJNSA_ILi8EEESH_EEENS5_IJSH_SB_EEEEEEEvNS4_8identityENS4_13SM90_TMA_LOADES18_vS19_EENS_8epilogue10collective6detail29Sm90TmaWarpSpecializedAdapterINS1D_15DefaultEpilogueIaSJ_SJ_NS1C_6thread17LinearCombinationIaLi1EiiLNS1H_9ScaleType4KindE0ELNS_15FloatRoundStyleE2EaEENS1_15EpilogueDefaultEEEEEvvEEEEvNT_6ParamsE:
[----:B------:R-:W0:Y:S01]  /*0000*/  LDC R1, c[0x0][0x28] ;  /* 0x00000a00ff017b82 */ /* 0x000e220000000800 */
[----:B------:R-:W1:Y:S01]  /*0010*/  S2R R18, SR_TID.X ;  /* 0x0000000000127919 */ /* 0x000e620000002100 */
[----:B------:R-:W-:Y:S01]  /*0020*/  ELECT P0, URZ, PT ;  /* 0x00000000003f782f */ /* 0x000fe20003800000 */
[----:B------:R-:W-:Y:S01]  /*0030*/  BSSY B0, `(.L_x_0) ;  /* 0x000000f000007945 */ /* 0x000fe20003800000 */
[--C-:B-1----:R-:W-:Y:S02]  /*0040*/  SHF.R.U32.HI R0, RZ, 0x5, R18.reuse ;  /* 0x00000005ff007819 */ /* 0x102fe40000011612 */
[----:B------:R-:W-:-:S03]  /*0050*/  SHF.R.U32.HI R3, RZ, 0x7, R18 ;  /* 0x00000007ff037819 */ /* 0x000fc60000011612 */
[----:B------:R-:W1:Y:S04]  /*0060*/  SHFL.IDX PT, R2, R0, RZ, 0x1f ;  /* 0x00001fff00027589 */ /* 0x000e6800000e0000 */
[----:B------:R2:W3:Y:S01]  /*0070*/  SHFL.IDX PT, R5, R3, RZ, 0x1f ;  /* 0x00001fff03057589 */ /* 0x0004e200000e0000 */
[----:B-1----:R-:W-:-:S13]  /*0080*/  ISETP.NE.OR P0, PT, R2, RZ, !P0 ;  /* 0x000000ff0200720c */ /* 0x002fda0004705670 */
[----:B0-23--:R-:W-:Y:S05]  /*0090*/  @P0 BRA `(.L_x_1) ;  /* 0x0000000000200947 */ /* 0x00dfea0003800000 */
[----:B------:R-:W-:Y:S02]  /*00a0*/  ULDC.64 UR4, c[0x0][0x198] ;  /* 0x0000660000047ab9 */ /* 0x000fe40000000a00 */
[----:B------:R-:W-:Y:S02]  /*00b0*/  UIADD3 UR6, UP0, UR4, 0xf0, URZ ;  /* 0x000000f004067890 */ /* 0x000fe4000ff1e03f */
[----:B------:R-:W-:Y:S02]  /*00c0*/  UIADD3 UR4, UP1, UR4, 0x1f0, URZ ;  /* 0x000001f004047890 */ /* 0x000fe4000ff3e03f */
[----:B------:R-:W-:Y:S02]  /*00d0*/  UIADD3.X UR7, URZ, UR5, URZ, UP0, !UPT ;  /* 0x000000053f077290 */ /* 0x000fe400087fe43f */
[----:B------:R-:W-:-:S07]  /*00e0*/  UIADD3.X UR5, URZ, UR5, URZ, UP1, !UPT ;  /* 0x000000053f057290 */ /* 0x000fce0008ffe43f */
[----:B------:R0:W-:Y:S02]  /*00f0*/  UTMACCTL.PF [UR6] ;  /* 0x00000000060079b9 */ /* 0x0001e40008040000 */
[----:B------:R0:W-:Y:S02]  /*0100*/  UTMACCTL.PF [UR4] ;  /* 0x00000000040079b9 */ /* 0x0001e40008040000 */
[----:B0-----:R-:W-:Y:S01]  /*0110*/  NOP ;  /* 0x0000000000007918 */ /* 0x001fe20000000000 */
.L_x_1:
[----:B------:R-:W-:Y:S05]  /*0120*/  BSYNC B0 ;  /* 0x0000000000007941 */ /* 0x000fea0003800000 */
.L_x_0:
[----:B------:R-:W0:Y:S02]  /*0130*/  SHFL.IDX PT, R3, R0, RZ, 0x1f ;  /* 0x00001fff00037589 */ /* 0x000e2400000e0000 */
[----:B0-----:R-:W-:-:S13]  /*0140*/  ISETP.NE.AND P0, PT, R3, RZ, PT ;  /* 0x000000ff0300720c */ /* 0x001fda0003f05270 */
[----:B------:R-:W-:Y:S05]  /*0150*/  @P0 BRA `(.L_x_2) ;  /* 0x0000000000580947 */ /* 0x000fea0003800000 */
[----:B------:R-:W0:Y:S01]  /*0160*/  S2UR UR8, SR_CgaCtaId ;  /* 0x00000000000879c3 */ /* 0x000e220000008800 */
[----:B------:R-:W-:Y:S01]  /*0170*/  UMOV UR4, 0x400 ;  /* 0x0000040000047882 */ /* 0x000fe20000000000 */
[----:B------:R-:W-:Y:S01]  /*0180*/  UMOV UR5, 0x1 ;  /* 0x0000000100057882 */ /* 0x000fe20000000000 */
[----:B------:R-:W-:Y:S01]  /*0190*/  UMOV UR6, 0x4 ;  /* 0x0000000400067882 */ /* 0x000fe20000000000 */
[----:B------:R-:W-:Y:S01]  /*01a0*/  ELECT P0, URZ, PT ;  /* 0x00000000003f782f */ /* 0x000fe20003800000 */
[----:B------:R-:W-:-:S04]  /*01b0*/  UIADD3 UR6, -UR6, 0x100000, URZ ;  /* 0x0010000006067890 */ /* 0x000fc8000fffe13f */
[----:B------:R-:W-:Y:S02]  /*01c0*/  USHF.L.U32 UR7, UR6, 0xb, URZ ;  /* 0x0000000b06077899 */ /* 0x000fe4000800063f */
[----:B------:R-:W-:Y:S02]  /*01d0*/  USHF.L.U32 UR6, UR6, 0x1, URZ ;  /* 0x0000000106067899 */ /* 0x000fe4000800063f */
[----:B0-----:R-:W-:Y:S02]  /*01e0*/  ULEA UR8, UR8, UR4, 0x18 ;  /* 0x0000000408087291 */ /* 0x001fe4000f8ec03f */
[----:B------:R-:W-:-:S04]  /*01f0*/  UIADD3 UR4, -UR5, 0x100000, URZ ;  /* 0x0010000005047890 */ /* 0x000fc8000fffe13f */
[----:B------:R-:W-:Y:S02]  /*0200*/  USHF.L.U32 UR5, UR4, 0xb, URZ ;  /* 0x0000000b04057899 */ /* 0x000fe4000800063f */
[----:B------:R-:W-:Y:S01]  /*0210*/  USHF.L.U32 UR4, UR4, 0x1, URZ ;  /* 0x0000000104047899 */ /* 0x000fe2000800063f */
[----:B------:R-:W0:Y:S11]  /*0220*/  FENCE.VIEW.ASYNC.S ;  /* 0x00000000000073c6 */ /* 0x000e360000000000 */
[----:B0-----:R0:W1:Y:S01]  /*0230*/  SYNCS.EXCH.64 URZ, [UR8], UR4 ;  /* 0x00000004083f75b2 */ /* 0x0010620008000100 */
[----:B------:R0:W2:Y:S01]  /*0240*/  SYNCS.EXCH.64 URZ, [UR8+0x20], UR6 ;  /* 0x00002006083f75b2 */ /* 0x0000a20008000100 */
[----:B------:R0:W3:Y:S01]  /*0250*/  SYNCS.EXCH.64 URZ, [UR8+0x8], UR4 ;  /* 0x00000804083f75b2 */ /* 0x0000e20008000100 */
[----:B------:R0:W4:Y:S01]  /*0260*/  SYNCS.EXCH.64 URZ, [UR8+0x28], UR6 ;  /* 0x00002806083f75b2 */ /* 0x0001220008000100 */
[----:B------:R0:W0:Y:S01]  /*0270*/  SYNCS.EXCH.64 URZ, [UR8+0x10], UR4 ;  /* 0x00001004083f75b2 */ /* 0x0000220008000100 */
[----:B------:R0:W0:Y:S01]  /*0280*/  SYNCS.EXCH.64 URZ, [UR8+0x30], UR6 ;  /* 0x00003006083f75b2 */ /* 0x0000220008000100 */
[----:B------:R0:W0:Y:S01]  /*0290*/  SYNCS.EXCH.64 URZ, [UR8+0x18], UR4 ;  /* 0x00001804083f75b2 */ /* 0x0000220008000100 */
[----:B------:R0:W0:Y:S01]  /*02a0*/  SYNCS.EXCH.64 URZ, [UR8+0x38], UR6 ;  /* 0x00003806083f75b2 */ /* 0x0000220008000100 */
[----:B------:R-:W-:Y:S01]  /*02b0*/  NOP ;  /* 0x0000000000007918 */ /* 0x000fe20000000000 */
.L_x_2:
[----:B------:R-:W-:Y:S01]  /*02c0*/  SHF.R.S32.HI R7, RZ, 0x1f, R18 ;  /* 0x0000001fff077819 */ /* 0x000fe20000011412 */
[----:B------:R-:W5:Y:S01]  /*02d0*/  SHFL.IDX PT, R0, R0, RZ, 0x1f ;  /* 0x00001fff00007589 */ /* 0x000f6200000e0000 */
[----:B0-----:R-:W0:Y:S01]  /*02e0*/  S2UR UR8, SR_CTAID.X ;  /* 0x00000000000879c3 */ /* 0x001e220000002500 */
[----:B------:R-:W-:Y:S02]  /*02f0*/  ELECT P0, URZ, PT ;  /* 0x00000000003f782f */ /* 0x000fe40003800000 */
[----:B------:R-:W-:Y:S01]  /*0300*/  LEA.HI R7, R7, R18, RZ, 0x7 ;  /* 0x0000001207077211 */ /* 0x000fe200078f38ff */
[----:B------:R-:W1:Y:S01]  /*0310*/  S2R R4, SR_CTAID.Y ;  /* 0x0000000000047919 */ /* 0x000e620000002600 */
[----:B------:R-:W-:Y:S01]  /*0320*/  ULDC UR4, c[0x0][0x154] ;  /* 0x0000550000047ab9 */ /* 0x000fe20000000800 */
[----:B------:R-:W-:Y:S01]  /*0330*/  NOP ;  /* 0x0000000000007918 */ /* 0x000fe20000000000 */
[----:B------:R-:W-:Y:S01]  /*0340*/  LOP3.LUT R7, R7, 0xffffff80, RZ, 0xc0, !PT ;  /* 0xffffff8007077812 */ /* 0x000fe200078ec0ff */
[----:B------:R-:W-:Y:S01]  /*0350*/  NOP ;  /* 0x0000000000007918 */ /* 0x000fe20000000000 */
[----:B------:R-:W2:Y:S03]  /*0360*/  LDC R13, c[0x0][0x140] ;  /* 0x00005000ff0d7b82 */ /* 0x000ea60000000800 */
[----:B------:R-:W-:-:S05]  /*0370*/  IMAD.IADD R7, R18, 0x1, -R7 ;  /* 0x0000000112077824 */ /* 0x000fca00078e0a07 */
[----:B------:R-:W-:Y:S01]  /*0380*/  SHF.R.S32.HI R6, RZ, 0x1f, R7 ;  /* 0x0000001fff067819 */ /* 0x000fe20000011407 */
[----:B------:R-:W3:Y:S01]  /*0390*/  LDC R10, c[0x0][0x144] ;  /* 0x00005100ff0a7b82 */ /* 0x000ee20000000800 */
[----:B------:R-:W-:Y:S02]  /*03a0*/  LOP3.LUT P2, RZ, R7, 0x7, RZ, 0xc0, !PT ;  /* 0x0000000707ff7812 */ /* 0x000fe4000784c0ff */
[----:B------:R-:W-:Y:S02]  /*03b0*/  LEA.HI R6, R6, R7, RZ, 0x3 ;  /* 0x0000000706067211 */ /* 0x000fe400078f18ff */
[----:B-----5:R-:W-:Y:S02]  /*03c0*/  ISETP.NE.OR P0, PT, R0, RZ, !P0 ;  /* 0x000000ff0000720c */ /* 0x020fe40004705670 */
[--C-:B------:R-:W-:Y:S02]  /*03d0*/  SHF.R.S32.HI R0, RZ, 0x3, R6.reuse ;  /* 0x00000003ff007819 */ /* 0x100fe40000011406 */
[----:B------:R-:W-:-:S02]  /*03e0*/  SHF.R.S32.HI R9, RZ, 0x1f, R6 ;  /* 0x0000001fff097819 */ /* 0x000fc40000011406 */
[----:B------:R-:W-:Y:S02]  /*03f0*/  SHF.R.S32.HI R6, RZ, 0x1f, R3 ;  /* 0x0000001fff067819 */ /* 0x000fe40000011403 */
[----:B------:R-:W-:Y:S02]  /*0400*/  LEA.HI R9, R9, R0, RZ, 0x2 ;  /* 0x0000000009097211 */ /* 0x000fe400078f10ff */
[----:B------:R-:W-:Y:S02]  /*0410*/  LEA.HI R6, R6, R3, RZ, 0x2 ;  /* 0x0000000306067211 */ /* 0x000fe400078f10ff */
[----:B-1----:R-:W-:Y:S01]  /*0420*/  I2FP.F32.U32 R8, R4 ;  /* 0x0000000400087245 */ /* 0x002fe20000201000 */
[----:B------:R-:W-:Y:S01]  /*0430*/  VOTEU.ALL UP0, P0 ;  /* 0x00000000003f7886 */ /* 0x000fe20000000000 */
[----:B------:R-:W-:Y:S01]  /*0440*/  LOP3.LUT R6, R6, 0x3ffffffc, RZ, 0xc0, !PT ;  /* 0x3ffffffc06067812 */ /* 0x000fe200078ec0ff */
[----:B------:R-:W-:Y:S01]  /*0450*/  VOTEU.ALL UP1, P0 ;  /* 0x00000000003f7886 */ /* 0x000fe20000020000 */
[----:B------:R-:W-:Y:S01]  /*0460*/  LOP3.LUT R9, R9, 0xfffffffc, RZ, 0xc0, !PT ;  /* 0xfffffffc09097812 */ /* 0x000fe200078ec0ff */
[----:B------:R-:W-:Y:S01]  /*0470*/  FMUL R12, R8, UR4 ;  /* 0x00000004080c7c20 */ /* 0x000fe20008400000 */
[----:B------:R-:W1:Y:S01]  /*0480*/  @!UP0 S2UR UR7, SR_CgaCtaId ;  /* 0x00000000000789c3 */ /* 0x000e620000008800 */
[----:B------:R-:W-:Y:S01]  /*0490*/  IMAD.IADD R11, R3, 0x1, -R6 ;  /* 0x00000001030b7824 */ /* 0x000fe200078e0a06 */
[----:B0-----:R-:W-:Y:S01]  /*04a0*/  I2FP.F32.U32 R6, UR8 ;  /* 0x0000000800067c45 */ /* 0x001fe20008201000 */
[----:B------:R-:W-:Y:S01]  /*04b0*/  IMAD.IADD R0, R0, 0x1, -R9 ;  /* 0x0000000100007824 */ /* 0x000fe200078e0a09 */
[----:B------:R-:W-:Y:S01]  /*04c0*/  ULDC UR4, c[0x0][0x150] ;  /* 0x0000540000047ab9 */ /* 0x000fe20000000800 */
[----:B------:R-:W0:Y:S01]  /*04d0*/  F2I.U32.TRUNC.NTZ R12, R12 ;  /* 0x0000000c000c7305 */ /* 0x000e22000020f000 */
[----:B------:R-:W-:Y:S01]  /*04e0*/  SHF.R.S32.HI R3, RZ, 0x1f, R2 ;  /* 0x0000001fff037819 */ /* 0x000fe20000011402 */
[----:B------:R-:W-:Y:S01]  /*04f0*/  FMUL R8, R6, UR4 ;  /* 0x0000000406087c20 */ /* 0x000fe20008400000 */
[----:B------:R-:W5:Y:S01]  /*0500*/  LDC R9, c[0x0][0x148] ;  /* 0x00005200ff097b82 */ /* 0x000f620000000800 */
[----:B------:R-:W-:Y:S01]  /*0510*/  IMAD R11, R11, 0x4, R0 ;  /* 0x000000040b0b7824 */ /* 0x000fe200078e0200 */
[----:B------:R-:W-:Y:S01]  /*0520*/  LEA.HI R3, R3, R2, RZ, 0x2 ;  /* 0x0000000203037211 */ /* 0x000fe200078f10ff */
[----:B------:R-:W-:Y:S01]  /*0530*/  UMOV UR4, 0x20 ;  /* 0x0000002000047882 */ /* 0x000fe20000000000 */
[----:B------:R-:W-:Y:S01]  /*0540*/  @!UP0 UMOV UR6, 0x400 ;  /* 0x0000040000068882 */ /* 0x000fe20000000000 */
[----:B------:R-:W4:Y:S01]  /*0550*/  F2I.U32.TRUNC.NTZ R8, R8 ;  /* 0x0000000800087305 */ /* 0x000f22000020f000 */
[----:B------:R-:W-:Y:S01]  /*0560*/  LOP3.LUT R3, R3, 0xfffffffc, RZ, 0xc0, !PT ;  /* 0xfffffffc03037812 */ /* 0x000fe200078ec0ff */
[----:B------:R-:W-:Y:S01]  /*0570*/  IMAD.SHL.U32 R6, R11, 0x4, RZ ;  /* 0x000000040b067824 */ /* 0x000fe200078e00ff */
[----:B------:R-:W-:-:S04]  /*0580*/  @!UP0 UIADD3 UR4, -UR4, 0x100000, URZ ;  /* 0x0010000004048890 */ /* 0x000fc8000fffe13f */
[----:B------:R-:W-:Y:S02]  /*0590*/  @!UP0 USHF.L.U32 UR5, UR4, 0xb, URZ ;  /* 0x0000000b04058899 */ /* 0x000fe4000800063f */
[----:B------:R-:W-:Y:S01]  /*05a0*/  @!UP0 USHF.L.U32 UR4, UR4, 0x1, URZ ;  /* 0x0000000104048899 */ /* 0x000fe2000800063f */
[----:B--2---:R-:W-:Y:S01]  /*05b0*/  ISETP.EQ.U32.AND P3, PT, R13, 0x1, PT ;  /* 0x000000010d00780c */ /* 0x004fe20003f62070 */
[----:B------:R-:W-:Y:S01]  /*05c0*/  IMAD.IADD R0, R2, 0x1, -R3 ;  /* 0x0000000102007824 */ /* 0x000fe200078e0a03 */
[----:B------:R-:W-:Y:S01]  /*05d0*/  LOP3.LUT R23, R11, 0xc, R6, 0x78, !PT ;  /* 0x0000000c0b177812 */ /* 0x000fe200078e7806 */
[----:B0-----:R-:W-:Y:S01]  /*05e0*/  IMAD.MOV R14, RZ, RZ, -R12 ;  /* 0x000000ffff0e7224 */ /* 0x001fe200078e0a0c */
[----:B-1----:R-:W-:Y:S02]  /*05f0*/  @!UP0 ULEA UR6, UR7, UR6, 0x18 ;  /* 0x0000000607068291 */ /* 0x002fe4000f8ec03f */
[C---:B------:R-:W-:Y:S01]  /*0600*/  ISETP.NE.AND P1, PT, R0.reuse, 0x3, PT ;  /* 0x000000030000780c */ /* 0x040fe20003f25270 */
[----:B------:R-:W-:Y:S01]  /*0610*/  VOTEU.ALL UP0, P0 ;  /* 0x00000000003f7886 */ /* 0x000fe20000000000 */
[----:B------:R-:W-:Y:S01]  /*0620*/  ISETP.LT.U32.AND P0, PT, R23, 0x2, !P2 ;  /* 0x000000021700780c */ /* 0x000fe20005701070 */
[----:B----4-:R-:W-:Y:S01]  /*0630*/  IMAD.MOV R3, RZ, RZ, -R8 ;  /* 0x000000ffff037224 */ /* 0x010fe200078e0a08 */
[----:B------:R-:W-:Y:S01]  /*0640*/  ISETP.EQ.OR P1, PT, R0, RZ, !P1 ;  /* 0x000000ff0000720c */ /* 0x000fe20004f22670 */
[C---:B------:R-:W-:Y:S01]  /*0650*/  VIADD R8, R5.reuse, 0xffffffff ;  /* 0xffffffff05087836 */ /* 0x040fe20000000000 */
[----:B------:R-:W-:Y:S01]  /*0660*/  ISETP.NE.AND P2, PT, R5, RZ, PT ;  /* 0x000000ff0500720c */ /* 0x000fe20003f45270 */
[----:B-----5:R-:W-:Y:S01]  /*0670*/  IMAD R2, R9, R14, R4 ;  /* 0x0000000e09027224 */ /* 0x020fe200078e0204 */
[----:B------:R-:W-:Y:S01]  /*0680*/  ISETP.EQ.AND P1, PT, R5, RZ, P1 ;  /* 0x000000ff0500720c */ /* 0x000fe20000f22270 */
[----:B---3--:R-:W-:Y:S01]  /*0690*/  IMAD R3, R10, R3, UR8 ;  /* 0x000000080a037e24 */ /* 0x008fe2000f8e0203 */
[----:B------:R-:W-:Y:S01]  /*06a0*/  ISETP.GE.U32.AND P5, PT, R8, 0x2, PT ;  /* 0x000000020800780c */ /* 0x000fe20003fa6070 */
[----:B------:R-:W0:Y:S02]  /*06b0*/  FENCE.VIEW.ASYNC.S ;  /* 0x00000000000073c6 */ /* 0x000e240000000000 */
[----:B0-----:R0:W1:Y:S01]  /*06c0*/  @!UP0 SYNCS.EXCH.64 URZ, [UR6+0x50], UR4 ;  /* 0x00005004063f85b2 */ /* 0x0010620008000100 */
[----:B------:R-:W-:-:S02]  /*06d0*/  ISETP.NE.AND P4, PT, R2, R23, PT ;  /* 0x000000170200720c */ /* 0x000fc40003f85270 */
[----:B------:R-:W-:Y:S02]  /*06e0*/  SEL R19, RZ, 0x1, !P1 ;  /* 0x00000001ff137807 */ /* 0x000fe40004800000 */
[----:B------:R-:W-:Y:S02]  /*06f0*/  ISETP.EQ.OR P4, PT, R3, RZ, !P4 ;  /* 0x000000ff0300720c */ /* 0x000fe40006782670 */
[----:B------:R-:W-:Y:S02]  /*0700*/  SEL R19, R19, 0x2, P5 ;  /* 0x0000000213137807 */ /* 0x000fe40002800000 */
[----:B------:R-:W-:-:S04]  /*0710*/  PLOP3.LUT P0, PT, P0, P4, PT, 0x80, 0x0 ;  /* 0x000000000000781c */ /* 0x000fc80000709070 */
[----:B------:R-:W-:Y:S01]  /*0720*/  P2R R157, PR, RZ, 0x1 ;  /* 0x00000001ff9d7803 */ /* 0x000fe20000000000 */
[----:B------:R0:W2:Y:S01]  /*0730*/  @!UP1 SYNCS.EXCH.64 URZ, [UR6+0x58], UR4 ;  /* 0x00005804063f95b2 */ /* 0x0000a20008000100 */
[----:B------:R-:W-:Y:S01]  /*0740*/  NOP ;  /* 0x0000000000007918 */ /* 0x000fe20000000000 */
[----:B------:R-:W-:Y:S06]  /*0750*/  @!P3 BRA `(.L_x_3) ;  /* 0x000000000008b947 */ /* 0x000fec0003800000 */
[----:B-12---:R-:W-:Y:S01]  /*0760*/  UCGABAR_ARV ;  /* 0x00000000000079c7 */ /* 0x006fe20008000000 */
[----:B------:R-:W-:Y:S05]  /*0770*/  BRA `(.L_x_4) ;  /* 0x0000000000047947 */ /* 0x000fea0003800000 */
.L_x_3:
[----:B-12---:R-:W-:Y:S01]  /*0780*/  NOP ;  /* 0x0000000000007918 */ /* 0x006fe20000000000 */
.L_x_4:
[----:B------:R-:W1:Y:S01]  /*0790*/  LDC R2, c[0x0][0x65c] ;  /* 0x00019700ff027b82 */ /* 0x000e620000000800 */
[----:B------:R-:W-:Y:S02]  /*07a0*/  IMAD.U32 R6, RZ, RZ, UR8 ;  /* 0x00000008ff067e24 */ /* 0x000fe4000f8e00ff */
[----:B------:R-:W-:Y:S01]  /*07b0*/  IMAD.MOV.U32 R7, RZ, RZ, RZ ;  /* 0x000000ffff077224 */ /* 0x000fe200078e00ff */
[----:B-1----:R-:W-:-:S04]  /*07c0*/  ISETP.NE.AND P1, PT, R2, 0x1, PT ;  /* 0x000000010200780c */ /* 0x002fc80003f25270 */
[----:B------:R-:W-:-:S09]  /*07d0*/  P2R R5, PR, RZ, 0x2 ;  /* 0x00000002ff057803 */ /* 0x000fd20000000000 */
[----:B------:R-:W1:Y:S01]  /*07e0*/  @P1 LDC R17, c[0x0][0x10] ;  /* 0x00000400ff111b82 */ /* 0x000e620000000800 */
[----:B------:R-:W-:Y:S02]  /*07f0*/  @P1 IMAD.MOV.U32 R5, RZ, RZ, RZ ;  /* 0x000000ffff051224 */ /* 0x000fe400078e00ff */
[----:B------:R-:W-:-:S05]  /*0800*/  @P1 IMAD.MOV.U32 R13, RZ, RZ, RZ ;  /* 0x000000ffff0d1224 */ /* 0x000fca00078e00ff */
[----:B------:R-:W2:Y:S01]  /*0810*/  @!P1 LDC R11, c[0x0][0xc] ;  /* 0x00000300ff0b9b82 */ /* 0x000ea20000000800 */
[----:B-1----:R-:W-:-:S04]  /*0820*/  @P1 IMAD.WIDE.U32 R16, R17, UR8, R4 ;  /* 0x0000000811101c25 */ /* 0x002fc8000f8e0004 */
[----:B------:R-:W-:Y:S02]  /*0830*/  @P1 IMAD.IADD R17, R17, 0x1, R13 ;  /* 0x0000000111111824 */ /* 0x000fe400078e020d */
[----:B--2---:R-:W-:-:S04]  /*0840*/  @!P1 IMAD.WIDE.U32 R6, R4, R11, R6 ;  /* 0x0000000b04069225 */ /* 0x004fc800078e0006 */
[----:B------:R-:W-:Y:S02]  /*0850*/  @!P1 IMAD.MOV.U32 R16, RZ, RZ, R6 ;  /* 0x000000ffff109224 */ /* 0x000fe400078e0006 */
[----:B------:R-:W-:Y:S01]  /*0860*/  @!P1 IMAD.MOV.U32 R17, RZ, RZ, R7 ;  /* 0x000000ffff119224 */ /* 0x000fe200078e0007 */
[----:B------:R-:W-:Y:S06]  /*0870*/  @!P3 BRA `(.L_x_5) ;  /* 0x00000000000cb947 */ /* 0x000fec0003800000 */
[----:B------:R-:W-:Y:S01]  /*0880*/  UCGABAR_WAIT ;  /* 0x0000000000007dc7 */ /* 0x000fe20008000000 */
[----:B------:R-:W-:Y:S01]  /*0890*/  CCTL.IVALL ;  /* 0x00000000ff00798f */ /* 0x000fe20002000000 */
[----:B------:R-:W-:Y:S05]  /*08a0*/  BRA `(.L_x_6) ;  /* 0x0000000000047947 */ /* 0x000fea0003800000 */
.L_x_5:
[----:B------:R-:W-:Y:S06]  /*08b0*/  BAR.SYNC.DEFER_BLOCKING 0x0 ;  /* 0x0000000000007b1d */ /* 0x000fec0000010000 */
.L_x_6:
[----:B------:R-:W-:Y:S05]  /*08c0*/  @!P2 BRA `(.L_x_7) ;  /* 0x000000840004a947 */ /* 0x000fea0003800000 */
[----:B------:R-:W-:-:S13]  /*08d0*/  ISETP.GT.U32.AND P0, PT, R8, 0x1, PT ;  /* 0x000000010800780c */ /* 0x000fda0003f04070 */
[----:B0-----:R-:W-:Y:S05]  /*08e0*/  @P0 EXIT ;  /* 0x000000000000094d */ /* 0x001fea0003800000 */
[----:B------:R-:W-:Y:S01]  /*08f0*/  ULDC.64 UR4, c[0x0][0x650] ;  /* 0x0001940000047ab9 */ /* 0x000fe20000000a00 */
[----:B------:R-:W-:Y:S01]  /*0900*/  PRMT R0, RZ, 0x7610, R0 ;  /* 0x00007610ff007816 */ /* 0x000fe20000000000 */
[----:B------:R-:W-:Y:S01]  /*0910*/  IMAD.MOV.U32 R153, RZ, RZ, -0x1 ;  /* 0xffffffffff997424 */ /* 0x000fe200078e00ff */
[----:B------:R-:W-:Y:S01]  /*0920*/  ISETP.GE.U32.AND P0, PT, R16, UR4, PT ;  /* 0x0000000410007c0c */ /* 0x000fe2000bf06070 */
[----:B------:R-:W-:Y:S02]  /*0930*/  IMAD.MOV.U32 R152, RZ, RZ, -0x1 ;  /* 0xffffffffff987424 */ /* 0x000fe400078e00ff */
[----:B------:R-:W-:Y:S01]  /*0940*/  IMAD.MOV.U32 R22, RZ, RZ, -0x1 ;  /* 0xffffffffff167424 */ /* 0x000fe200078e00ff */
[----:B------:R-:W-:-:S13]  /*0950*/  ISETP.GE.U32.AND.EX P0, PT, R17, UR5, PT, P0 ;  /* 0x0000000511007c0c */ /* 0x000fda000bf06100 */
[----:B------:R-:W-:Y:S05]  /*0960*/  @P0 BRA `(.L_x_8) ;  /* 0x00000004002c0947 */ /* 0x000fea0003800000 */
[----:B------:R-:W0:Y:S01]  /*0970*/  LDC.64 R20, c[0x0][0x628] ;  /* 0x00018a00ff147b82 */ /* 0x000e220000000a00 */
[----:B------:R-:W-:Y:S02]  /*0980*/  IMAD.MOV.U32 R6, RZ, RZ, R16 ;  /* 0x000000ffff067224 */ /* 0x000fe400078e0010 */
[----:B------:R-:W-:-:S05]  /*0990*/  IMAD.MOV.U32 R7, RZ, RZ, R17 ;  /* 0x000000ffff077224 */ /* 0x000fca00078e0011 */
[----:B------:R-:W1:Y:S08]  /*09a0*/  LDC R0, c[0x0][0x630] ;  /* 0x00018c00ff007b82 */ /* 0x000e700000000800 */
[----:B------:R-:W2:Y:S01]  /*09b0*/  LDC.64 R24, c[0x0][0x620] ;  /* 0x00018800ff187b82 */ /* 0x000ea20000000a00 */
[----:B0-----:R-:W-:-:S04]  /*09c0*/  ISETP.NE.U32.AND P0, PT, R20, RZ, PT ;  /* 0x000000ff1400720c */ /* 0x001fc80003f05070 */
[----:B------:R-:W-:-:S13]  /*09d0*/  ISETP.NE.AND.EX P0, PT, R21, RZ, PT, P0 ;  /* 0x000000ff1500720c */ /* 0x000fda0003f05300 */
[----:B-12---:R-:W-:Y:S05]  /*09e0*/  @!P0 BRA `(.L_x_9) ;  /* 0x0000000000288947 */ /* 0x006fea0003800000 */
[----:B------:R-:W0:Y:S02]  /*09f0*/  LDC R13, c[0x0][0x634] ;  /* 0x00018d00ff0d7b82 */ /* 0x000e240000000800 */
[----:B0-----:R-:W-:-:S05]  /*0a00*/  IADD3 R13, P0, R16, R13, RZ ;  /* 0x0000000d100d7210 */ /* 0x001fca0007f1e0ff */
[----:B------:R-:W-:-:S04]  /*0a10*/  IMAD.X R15, RZ, RZ, R17, P0 ;  /* 0x000000ffff0f7224 */ /* 0x000fc800000e0611 */
[----:B------:R-:W-:-:S04]  /*0a20*/  IMAD.WIDE.U32 R6, R15, R20, RZ ;  /* 0x000000140f067225 */ /* 0x000fc800078e00ff */
[----:B------:R-:W-:-:S04]  /*0a30*/  IMAD.WIDE.U32 R10, P0, R13, R21, R6 ;  /* 0x000000150d0a7225 */ /* 0x000fc80007800006 */
[----:B------:R-:W-:-:S04]  /*0a40*/  IMAD.WIDE.U32 R6, R13, R20, RZ ;  /* 0x000000140d067225 */ /* 0x000fc800078e00ff */
[----:B------:R-:W-:Y:S01]  /*0a50*/  IMAD.X R13, RZ, RZ, RZ, P0 ;  /* 0x000000ffff0d7224 */ /* 0x000fe200000e06ff */
[----:B------:R-:W-:Y:S01]  /*0a60*/  IADD3 RZ, P0, R7, R10, RZ ;  /* 0x0000000a07ff7210 */ /* 0x000fe20007f1e0ff */
[----:B------:R-:W-:-:S04]  /*0a70*/  IMAD.MOV.U32 R12, RZ, RZ, R11 ;  /* 0x000000ffff0c7224 */ /* 0x000fc800078e000b */
[----:B------:R-:W-:-:S08]  /*0a80*/  IMAD.WIDE.U32.X R6, R15, R21, R12, P0 ;  /* 0x000000150f067225 */ /* 0x000fd000000e040c */
.L_x_9:
[----:B------:R-:W0:Y:S01]  /*0a90*/  LDC.64 R20, c[0x0][0x640] ;  /* 0x00019000ff147b82 */ /* 0x000e220000000a00 */
[--C-:B------:R-:W-:Y:S01]  /*0aa0*/  SHF.R.U64 R27, R6, R0, R7.reuse ;  /* 0x00000000061b7219 */ /* 0x100fe20000001207 */
[----:B------:R-:W-:Y:S01]  /*0ab0*/  IMAD R28, R9, R14, R4 ;  /* 0x0000000e091c7224 */ /* 0x000fe200078e0204 */
[----:B------:R-:W-:Y:S02]  /*0ac0*/  SHF.R.U32.HI R0, RZ, R0, R7 ;  /* 0x00000000ff007219 */ /* 0x000fe40000011607 */
[----:B------:R-:W-:-:S03]  /*0ad0*/  IADD3 R5, P0, RZ, -R27, RZ ;  /* 0x8000001bff057210 */ /* 0x000fc60007f1e0ff */
[----:B------:R-:W1:Y:S02]  /*0ae0*/  LDC R8, c[0x0][0x618] ;  /* 0x00018600ff087b82 */ /* 0x000e640000000800 */
[----:B------:R-:W-:-:S04]  /*0af0*/  IMAD.X R7, RZ, RZ, ~R0, P0 ;  /* 0x000000ffff077224 */ /* 0x000fc800000e0e00 */
[-C--:B------:R-:W-:Y:S02]  /*0b00*/  IMAD R0, R7, R24.reuse, RZ ;  /* 0x0000001807007224 */ /* 0x080fe400078e02ff */
[----:B------:R-:W2:Y:S01]  /*0b10*/  LDC R11, c[0x0][0x608] ;  /* 0x00018200ff0b7b82 */ /* 0x000ea20000000800 */
[----:B------:R-:W-:-:S04]  /*0b20*/  IMAD.WIDE.U32 R6, R5, R24, R16 ;  /* 0x0000001805067225 */ /* 0x000fc800078e0010 */
[----:B------:R-:W-:Y:S02]  /*0b30*/  IMAD R5, R5, R25, R0 ;  /* 0x0000001905057224 */ /* 0x000fe400078e0200 */
[----:B------:R-:W-:Y:S01]  /*0b40*/  IMAD.MOV.U32 R25, RZ, RZ, 0x1 ;  /* 0x00000001ff197424 */ /* 0x000fe200078e00ff */
[----:B------:R-:W3:Y:S01]  /*0b50*/  LDC R12, c[0x0][0x658] ;  /* 0x00019600ff0c7b82 */ /* 0x000ee20000000800 */
[----:B0-----:R-:W-:Y:S01]  /*0b60*/  ISETP.NE.U32.AND P0, PT, R20, RZ, PT ;  /* 0x000000ff1400720c */ /* 0x001fe20003f05070 */
[----:B------:R-:W-:Y:S02]  /*0b70*/  IMAD.IADD R5, R7, 0x1, R5 ;  /* 0x0000000107057824 */ /* 0x000fe400078e0205 */
[----:B------:R-:W-:Y:S01]  /*0b80*/  IMAD.MOV.U32 R7, RZ, RZ, -0x1 ;  /* 0xffffffffff077424 */ /* 0x000fe200078e00ff */
[----:B------:R-:W-:-:S03]  /*0b90*/  ISETP.NE.AND.EX P0, PT, R21, RZ, PT, P0 ;  /* 0x000000ff1500720c */ /* 0x000fc60003f05300 */
[----:B------:R-:W0:Y:S01]  /*0ba0*/  LDC R15, c[0x0][0x600] ;  /* 0x00018000ff0f7b82 */ /* 0x000e220000000800 */
[-CC-:B-1----:R-:W-:Y:S02]  /*0bb0*/  SHF.R.U64 R13, R6, R8.reuse, R5.reuse ;  /* 0x00000008060d7219 */ /* 0x182fe40000001205 */
[----:B------:R-:W-:-:S05]  /*0bc0*/  SHF.R.U32.HI R0, RZ, R8, R5 ;  /* 0x00000008ff007219 */ /* 0x000fca0000011605 */
[----:B------:R-:W1:Y:S01]  /*0bd0*/  LDC R22, c[0x0][0x648] ;  /* 0x00019200ff167b82 */ /* 0x000e620000000800 */
[-CC-:B--2---:R-:W-:Y:S02]  /*0be0*/  SHF.R.U64 R29, R13, R11.reuse, R0.reuse ;  /* 0x0000000b0d1d7219 */ /* 0x184fe40000001200 */
[----:B------:R-:W-:-:S05]  /*0bf0*/  SHF.R.U32.HI R5, RZ, R11, R0 ;  /* 0x0000000bff057219 */ /* 0x000fca0000011600 */
[----:B------:R-:W2:Y:S01]  /*0c00*/  LDC R24, c[0x0][0x638] ;  /* 0x00018e00ff187b82 */ /* 0x000ea20000000800 */
[-CC-:B---3--:R-:W-:Y:S02]  /*0c10*/  SHF.R.U64 R14, R29, R12.reuse, R5.reuse ;  /* 0x0000000c1d0e7219 */ /* 0x188fe40000001205 */
[-C--:B------:R-:W-:Y:S02]  /*0c20*/  SHF.L.U32 R0, R7, R12.reuse, RZ ;  /* 0x0000000c07007219 */ /* 0x080fe400000006ff */
[----:B------:R-:W-:Y:S01]  /*0c30*/  SHF.R.U32.HI R5, RZ, R12, R5 ;  /* 0x0000000cff057219 */ /* 0x000fe20000011605 */
[----:B------:R-:W-:Y:S01]  /*0c40*/  IMAD.MOV.U32 R4, RZ, RZ, R14 ;  /* 0x000000ffff047224 */ /* 0x000fe200078e000e */
[----:B------:R-:W-:Y:S01]  /*0c50*/  LOP3.LUT R10, RZ, R0, RZ, 0x33, !PT ;  /* 0x00000000ff0a7212 */ /* 0x000fe200078e33ff */
[----:B------:R-:W3:Y:S01]  /*0c60*/  LDC R26, c[0x0][0x610] ;  /* 0x00018400ff1a7b82 */ /* 0x000ee20000000800 */
[----:B------:R-:W-:Y:S05]  /*0c70*/  @!P0 BRA `(.L_x_10) ;  /* 0x0000000000288947 */ /* 0x000fea0003800000 */
[----:B------:R-:W4:Y:S02]  /*0c80*/  LDC R9, c[0x0][0x64c] ;  /* 0x00019300ff097b82 */ /* 0x000f240000000800 */
[----:B----4-:R-:W-:-:S05]  /*0c90*/  IADD3 R9, P0, R14, R9, RZ ;  /* 0x000000090e097210 */ /* 0x010fca0007f1e0ff */
        /* <DEDUP_REMOVED lines=8> */
.L_x_10:
[----:B-1----:R-:W-:Y:S01]  /*0d20*/  SHF.R.U64 R4, R4, R22, R5 ;  /* 0x0000001604047219 */ /* 0x002fe20000001205 */
[----:B0-----:R-:W-:Y:S01]  /*0d30*/  VIADD R6, R15, 0xffffffff ;  /* 0xffffffff0f067836 */ /* 0x001fe20000000000 */
[----:B------:R-:W-:Y:S01]  /*0d40*/  SHF.L.U32 R0, R25, R12, RZ ;  /* 0x0000000c19007219 */ /* 0x000fe200000006ff */
[----:B------:R-:W-:Y:S01]  /*0d50*/  IMAD.MOV.U32 R22, RZ, RZ, R27 ;  /* 0x000000ffff167224 */ /* 0x000fe200078e001b */
[----:B------:R-:W-:Y:S01]  /*0d60*/  LOP3.LUT R5, R29, R10, RZ, 0xc0, !PT ;  /* 0x0000000a1d057212 */ /* 0x000fe200078ec0ff */
[----:B------:R-:W-:Y:S01]  /*0d70*/  IMAD.MOV R7, RZ, RZ, -R4 ;  /* 0x000000ffff077224 */ /* 0x000fe200078e0a04 */
[----:B------:R-:W-:Y:S02]  /*0d80*/  SEL R3, R3, R28, !P1 ;  /* 0x0000001c03037207 */ /* 0x000fe40004800000 */
[----:B------:R-:W-:Y:S01]  /*0d90*/  LOP3.LUT R6, R13, R6, RZ, 0xc0, !PT ;  /* 0x000000060d067212 */ /* 0x000fe200078ec0ff */
[----:B------:R-:W-:Y:S02]  /*0da0*/  IMAD R4, R0, R4, R5 ;  /* 0x0000000400047224 */ /* 0x000fe400078e0205 */
[----:B--2---:R-:W-:-:S02]  /*0db0*/  IMAD R0, R7, R24, R14 ;  /* 0x0000001807007224 */ /* 0x004fc400078e020e */
[----:B---3--:R-:W-:Y:S02]  /*0dc0*/  IMAD R3, R4, R26, R3 ;  /* 0x0000001a04037224 */ /* 0x008fe400078e0203 */
[----:B------:R-:W-:Y:S02]  /*0dd0*/  IMAD.MOV.U32 R5, RZ, RZ, 0x1 ;  /* 0x00000001ff057424 */ /* 0x000fe400078e00ff */
[----:B------:R-:W-:-:S03]  /*0de0*/  IMAD R4, R0, R15, R6 ;  /* 0x0000000f00047224 */ /* 0x000fc600078e0206 */
[----:B------:R-:W-:Y:S02]  /*0df0*/  PRMT R0, R5, 0x7610, R0 ;  /* 0x0000761005007816 */ /* 0x000fe40000000000 */
[----:B------:R-:W-:Y:S02]  /*0e00*/  SEL R152, R4, R3, !P1 ;  /* 0x0000000304987207 */ /* 0x000fe40004800000 */
[----:B------:R-:W-:-:S07]  /*0e10*/  SEL R153, R3, R4, !P1 ;  /* 0x0000000403997207 */ /* 0x000fce0004800000 */
.L_x_8:
[----:B------:R-:W-:-:S08]  /*0e20*/  NOP ;  /* 0x0000000000007918 */ /* 0x000fd00000000000 */
[----:B------:R-:W0:Y:S02]  /*0e30*/  USETMAXREG.TRY_ALLOC.CTAPOOL UP0, 0xe8 ;  /* 0x000000e8000079c8 */ /* 0x000e240008000600 */
[----:B0-----:R-:W-:-:S13]  /*0e40*/  PLOP3.LUT P0, PT, PT, PT, UP0, 0x80, 0x0 ;  /* 0x000000000000781c */ /* 0x001fda0003f0f008 */
[----:B------:R-:W-:Y:S05]  /*0e50*/  @!P0 BRA `(.L_x_8) ;  /* 0xfffffffc00f08947 */ /* 0x000fea000383ffff */
[----:B------:R-:W-:Y:S01]  /*0e60*/  ULDC.64 UR4, c[0x0][0x598] ;  /* 0x0001660000047ab9 */ /* 0x000fe20000000a00 */
[----:B------:R-:W-:Y:S01]  /*0e70*/  ULDC.64 UR36, c[0x0][0x208] ;  /* 0x0000820000247ab9 */ /* 0x000fe20000000a00 */
[----:B------:R-:W-:-:S04]  /*0e80*/  ISETP.NE.U32.AND P0, PT, RZ, UR4, PT ;  /* 0x00000004ff007c0c */ /* 0x000fc8000bf05070 */
[----:B------:R-:W-:-:S13]  /*0e90*/  ISETP.NE.AND.EX P0, PT, RZ, UR5, PT, P0 ;  /* 0x00000005ff007c0c */ /* 0x000fda000bf05300 */
[----:B------:R-:W-:Y:S05]  /*0ea0*/  @!P0 BRA `(.L_x_11) ;  /* 0x00000000001c8947 */ /* 0x000fea0003800000 */
[----:B------:R-:W0:Y:S02]  /*0eb0*/  LDC.64 R4, c[0x0][0x598] ;  /* 0x00016600ff047b82 */ /* 0x000e240000000a00 */
[----:B0-----:R-:W2:Y:S02]  /*0ec0*/  LDG.E.64 R4, desc[UR36][R4.64] ;  /* 0x0000002404047981 */ /* 0x001ea4000c1e1b00 */
[----:B--2---:R-:W-:-:S04]  /*0ed0*/  ISETP.NE.U32.AND P0, PT, R4, RZ, PT ;  /* 0x000000ff0400720c */ /* 0x004fc80003f05070 */
[----:B------:R-:W-:-:S13]  /*0ee0*/  ISETP.NE.AND.EX P0, PT, R5, RZ, PT, P0 ;  /* 0x000000ff0500720c */ /* 0x000fda0003f05300 */
[----:B------:R-:W-:Y:S05]  /*0ef0*/  @!P0 BRA `(.L_x_11) ;  /* 0x0000000000088947 */ /* 0x000fea0003800000 */
[----:B------:R0:W5:Y:S01]  /*0f00*/  LD.E R154, desc[UR36][R4.64] ;  /* 0x00000024049a7980 */ /* 0x000162000c101900 */
[----:B------:R-:W-:Y:S05]  /*0f10*/  BRA `(.L_x_12) ;  /* 0x0000000000247947 */ /* 0x000fea0003800000 */
.L_x_11:
[----:B------:R-:W-:Y:S02]  /*0f20*/  ULDC.64 UR4, c[0x0][0x588] ;  /* 0x0001620000047ab9 */ /* 0x000fe40000000a00 */
[----:B------:R-:W-:-:S04]  /*0f30*/  ISETP.NE.U32.AND P0, PT, RZ, UR4, PT ;  /* 0x00000004ff007c0c */ /* 0x000fc8000bf05070 */
[----:B------:R-:W-:-:S13]  /*0f40*/  ISETP.NE.AND.EX P0, PT, RZ, UR5, PT, P0 ;  /* 0x00000005ff007c0c */ /* 0x000fda000bf05300 */
[----:B------:R-:W-:Y:S05]  /*0f50*/  @!P0 BRA `(.L_x_13) ;  /* 0x00000000000c8947 */ /* 0x000fea0003800000 */
[----:B------:R-:W0:Y:S02]  /*0f60*/  LDC.64 R154, c[0x0][0x588] ;  /* 0x00016200ff9a7b82 */ /* 0x000e240000000a00 */
[----:B0-----:R1:W5:Y:S01]  /*0f70*/  LDG.E R154, desc[UR36][R154.64] ;  /* 0x000000249a9a7981 */ /* 0x001362000c1e1900 */
[----:B------:R-:W-:Y:S05]  /*0f80*/  BRA `(.L_x_12) ;  /* 0x0000000000087947 */ /* 0x000fea0003800000 */
.L_x_13:
[----:B------:R-:W-:Y:S02]  /*0f90*/  ULDC UR4, c[0x0][0x580] ;  /* 0x0001600000047ab9 */ /* 0x000fe40000000800 */
[----:B------:R-:W-:-:S07]  /*0fa0*/  IMAD.U32 R154, RZ, RZ, UR4 ;  /* 0x00000004ff9a7e24 */ /* 0x000fce000f8e00ff */
.L_x_12:
[----:B------:R-:W-:Y:S02]  /*0fb0*/  ULDC.64 UR4, c[0x0][0x5a0] ;  /* 0x0001680000047ab9 */ /* 0x000fe40000000a00 */
[----:B------:R-:W-:-:S04]  /*0fc0*/  ISETP.NE.U32.AND P0, PT, RZ, UR4, PT ;  /* 0x00000004ff007c0c */ /* 0x000fc8000bf05070 */
[----:B------:R-:W-:-:S13]  /*0fd0*/  ISETP.NE.AND.EX P0, PT, RZ, UR5, PT, P0 ;  /* 0x00000005ff007c0c */ /* 0x000fda000bf05300 */
[----:B------:R-:W-:Y:S05]  /*0fe0*/  @!P0 BRA `(.L_x_14) ;  /* 0x00000000001c8947 */ /* 0x000fea0003800000 */
[----:B0-----:R-:W0:Y:S02]  /*0ff0*/  LDC.64 R4, c[0x0][0x5a0] ;  /* 0x00016800ff047b82 */ /* 0x001e240000000a00 */
[----:B0-----:R-:W2:Y:S02]  /*1000*/  LDG.E.64 R4, desc[UR36][R4.64] ;  /* 0x0000002404047981 */ /* 0x001ea4000c1e1b00 */
[----:B--2---:R-:W-:-:S04]  /*1010*/  ISETP.NE.U32.AND P0, PT, R4, RZ, PT ;  /* 0x000000ff0400720c */ /* 0x004fc80003f05070 */
[----:B------:R-:W-:-:S13]  /*1020*/  ISETP.NE.AND.EX P0, PT, R5, RZ, PT, P0 ;  /* 0x000000ff0500720c */ /* 0x000fda0003f05300 */
[----:B------:R-:W-:Y:S05]  /*1030*/  @!P0 BRA `(.L_x_14) ;  /* 0x0000000000088947 */ /* 0x000fea0003800000 */
[----:B-1----:R0:W5:Y:S01]  /*1040*/  LD.E R155, desc[UR36][R4.64] ;  /* 0x00000024049b7980 */ /* 0x002162000c101900 */
[----:B------:R-:W-:Y:S05]  /*1050*/  BRA `(.L_x_15) ;  /* 0x0000000000247947 */ /* 0x000fea0003800000 */
.L_x_14:
[----:B------:R-:W-:Y:S02]  /*1060*/  ULDC.64 UR4, c[0x0][0x590] ;  /* 0x0001640000047ab9 */ /* 0x000fe40000000a00 */
[----:B------:R-:W-:-:S04]  /*1070*/  ISETP.NE.U32.AND P0, PT, RZ, UR4, PT ;  /* 0x00000004ff007c0c */ /* 0x000fc8000bf05070 */
[----:B------:R-:W-:-:S13]  /*1080*/  ISETP.NE.AND.EX P0, PT, RZ, UR5, PT, P0 ;  /* 0x00000005ff007c0c */ /* 0x000fda000bf05300 */
[----:B------:R-:W-:Y:S05]  /*1090*/  @!P0 BRA `(.L_x_16) ;  /* 0x00000000000c8947 */ /* 0x000fea0003800000 */
[----:B0-----:R-:W1:Y:S02]  /*10a0*/  LDC.64 R4, c[0x0][0x590] ;  /* 0x00016400ff047b82 */ /* 0x001e640000000a00 */
[----:B-1----:R1:W5:Y:S01]  /*10b0*/  LDG.E R155, desc[UR36][R4.64] ;  /* 0x00000024049b7981 */ /* 0x002362000c1e1900 */
[----:B------:R-:W-:Y:S05]  /*10c0*/  BRA `(.L_x_15) ;  /* 0x0000000000087947 */ /* 0x000fea0003800000 */
.L_x_16:
[----:B------:R-:W-:Y:S02]  /*10d0*/  ULDC UR4, c[0x0][0x584] ;  /* 0x0001610000047ab9 */ /* 0x000fe40000000800 */
[----:B-1----:R-:W-:-:S07]  /*10e0*/  IMAD.U32 R155, RZ, RZ, UR4 ;  /* 0x00000004ff9b7e24 */ /* 0x002fce000f8e00ff */
.L_x_15:
[----:B------:R-:W-:-:S13]  /*10f0*/  LOP3.LUT P0, RZ, R0, 0xff, RZ, 0xc0, !PT ;  /* 0x000000ff00ff7812 */ /* 0x000fda000780c0ff */
[----:B------:R-:W-:Y:S05]  /*1100*/  @!P0 EXIT ;  /* 0x000000000000894d */ /* 0x000fea0003800000 */
[----:B------:R-:W-:Y:S01]  /*1110*/  ULDC UR4, c[0x0][0x28c] ;  /* 0x0000a30000047ab9 */ /* 0x000fe20000000800 */
[----:B------:R-:W-:Y:S01]  /*1120*/  UMOV UR38, URZ ;  /* 0x0000003f00267c82 */ /* 0x000fe20008000000 */
[----:B------:R-:W-:Y:S01]  /*1130*/  UIADD3 UR4, UR4, 0x7f, URZ ;  /* 0x0000007f04047890 */ /* 0x000fe2000fffe03f */
[----:B------:R-:W-:-:S03]  /*1140*/  UMOV UR39, URZ ;  /* 0x0000003f00277c82 */ /* 0x000fc60008000000 */
[----:B------:R-:W-:-:S04]  /*1150*/  USHF.R.S32.HI UR5, URZ, 0x1f, UR4 ;  /* 0x0000001f3f057899 */ /* 0x000fc80008011404 */
[----:B------:R-:W-:-:S04]  /*1160*/  ULEA.HI UR5, UR5, UR4, URZ, 0x7 ;  /* 0x0000000405057291 */ /* 0x000fc8000f8f383f */
[----:B------:R-:W-:-:S12]  /*1170*/  USHF.R.S32.HI UR40, URZ, 0x7, UR5 ;  /* 0x000000073f287899 */ /* 0x000fd80008011405 */
.L_x_294:
[----:B------:R-:W-:Y:S01]  /*1180*/  LOP3.LUT R0, R18, 0x80, RZ, 0xc0, !PT ;  /* 0x0000008012007812 */ /* 0x000fe200078ec0ff */
[----:B------:R-:W2:Y:S01]  /*1190*/  S2UR UR7, SR_CgaCtaId ;  /* 0x00000000000779c3 */ /* 0x000ea20000008800 */
[----:B------:R-:W-:Y:S02]  /*11a0*/  UMOV UR6, 0x400 ;  /* 0x0000040000067882 */ /* 0x000fe40000000000 */
[----:B------:R-:W-:-:S06]  /*11b0*/  SHF.R.U32.HI R0, RZ, 0x7, R0 ;  /* 0x00000007ff007819 */ /* 0x000fcc0000011600 */
[----:B---3--:R-:W3:Y:S01]  /*11c0*/  SHFL.IDX PT, R0, R0, RZ, 0x1f ;  /* 0x00001fff00007589 */ /* 0x008ee200000e0000 */
[----:B--2---:R-:W-:Y:S01]  /*11d0*/  ULEA UR6, UR7, UR6, 0x18 ;  /* 0x0000000607067291 */ /* 0x004fe2000f8ec03f */
[----:B---3--:R-:W-:-:S13]  /*11e0*/  R2UR UR4, R0 ;  /* 0x00000000000472ca */ /* 0x008fda00000e0000 */
[----:B------:R-:W-:-:S04]  /*11f0*/  ULEA.HI UR5, UR4, UR4, URZ, 0x1 ;  /* 0x0000000404057291 */ /* 0x000fc8000f8f083f */
[----:B------:R-:W-:-:S04]  /*1200*/  ULOP3.LUT UR5, UR5, 0x7fffe, URZ, 0xc0, !UPT ;  /* 0x0007fffe05057892 */ /* 0x000fc8000f8ec03f */
[----:B------:R-:W-:-:S03]  /*1210*/  UIADD3 UR5, UR4, -UR5, URZ ;  /* 0x8000000504057290 */ /* 0x000fc6000fffe03f */
[----:B------:R-:W-:Y:S01]  /*1220*/  ULDC UR4, c[0x0][0x28c] ;  /* 0x0000a30000047ab9 */ /* 0x000fe20000000800 */
[----:B------:R-:W-:Y:S01]  /*1230*/  ULEA UR5, UR5, UR6, 0xd ;  /* 0x0000000605057291 */ /* 0x000fe2000f8e683f */
[----:B------:R-:W-:-:S03]  /*1240*/  ISETP.LT.AND P0, PT, RZ, UR4, PT ;  /* 0x00000004ff007c0c */ /* 0x000fc6000bf01270 */
[----:B------:R-:W-:-:S04]  /*1250*/  UIADD3 UR5, UR5, 0x100, URZ ;  /* 0x0000010005057890 */ /* 0x000fc8000fffe03f */
[----:B------:R-:W-:-:S04]  /*1260*/  USHF.R.U32.HI UR5, URZ, 0x4, UR5 ;  /* 0x000000043f057899 */ /* 0x000fc80008011605 */
[----:B------:R-:W-:-:S04]  /*1270*/  ULOP3.LUT UR5, UR5, 0x3fff, URZ, 0xc0, !UPT ;  /* 0x00003fff05057892 */ /* 0x000fc8000f8ec03f */
[----:B------:R-:W-:Y:S01]  /*1280*/  ULOP3.LUT UR41, UR5, 0x10000, URZ, 0xfc, !UPT ;  /* 0x0001000005297892 */ /* 0x000fe2000f8efc3f */
[----:B0---4-:R-:W-:Y:S11]  /*1290*/  @P0 BRA `(.L_x_17) ;  /* 0x0000000000400947 */ /* 0x011ff60003800000 */
[----:B------:R-:W-:Y:S01]  /*12a0*/  MOV R0, 0x0 ;  /* 0x0000000000007802 */ /* 0x000fe20000000f00 */
[----:B------:R-:W-:Y:S01]  /*12b0*/  ULDC.64 UR4, c[0x4][0x68] ;  /* 0x01001a0000047ab9 */ /* 0x000fe20000000a00 */
[----:B------:R-:W-:Y:S01]  /*12c0*/  ULDC.64 UR6, c[0x4][0x8] ;  /* 0x0100020000067ab9 */ /* 0x000fe20000000a00 */
[----:B01----:R-:W-:Y:S01]  /*12d0*/  IMAD.U32 R4, RZ, RZ, UR4 ;  /* 0x00000004ff047e24 */ /* 0x003fe2000f8e00ff */
[----:B------:R0:W1:Y:S01]  /*12e0*/  LDC.64 R14, c[0x4][R0] ;  /* 0x01000000000e7b82 */ /* 0x0000620000000a00 */
[----:B------:R-:W-:Y:S01]  /*12f0*/  IMAD.U32 R5, RZ, RZ, UR5 ;  /* 0x00000005ff057e24 */ /* 0x000fe2000f8e00ff */
[----:B------:R-:W-:Y:S01]  /*1300*/  ULDC.64 UR4, c[0x4][0x70] ;  /* 0x01001c0000047ab9 */ /* 0x000fe20000000a00 */
[----:B------:R-:W-:Y:S02]  /*1310*/  IMAD.U32 R10, RZ, RZ, UR6 ;  /* 0x00000006ff0a7e24 */ /* 0x000fe4000f8e00ff */
[----:B------:R-:W-:Y:S02]  /*1320*/  IMAD.U32 R6, RZ, RZ, UR4 ;  /* 0x00000004ff067e24 */ /* 0x000fe4000f8e00ff */
[----:B------:R-:W-:-:S02]  /*1330*/  IMAD.U32 R7, RZ, RZ, UR5 ;  /* 0x00000005ff077e24 */ /* 0x000fc4000f8e00ff */
[----:B------:R-:W-:Y:S02]  /*1340*/  IMAD.U32 R11, RZ, RZ, UR7 ;  /* 0x00000007ff0b7e24 */ /* 0x000fe4000f8e00ff */
[----:B------:R-:W-:Y:S02]  /*1350*/  IMAD.MOV.U32 R8, RZ, RZ, 0x1e1 ;  /* 0x000001e1ff087424 */ /* 0x000fe400078e00ff */
[----:B------:R-:W-:Y:S02]  /*1360*/  IMAD.MOV.U32 R12, RZ, RZ, 0x1 ;  /* 0x00000001ff0c7424 */ /* 0x000fe400078e00ff */
[----:B0-----:R-:W-:-:S07]  /*1370*/  IMAD.MOV.U32 R13, RZ, RZ, RZ ;  /* 0x000000ffff0d7224 */ /* 0x001fce00078e00ff */
[----:B------:R-:W-:-:S07]  /*1380*/  LEPC R20, `(.L_x_17) ;  /* 0x000000001014794e */ /* 0x000fce0000000000 */
[----:B-1---5:R-:W-:Y:S05]  /*1390*/  CALL.ABS.NOINC R14 ;  /* 0x000000000e007343 */ /* 0x022fea0003c00000 */
.L_x_17:
[----:B------:R-:W-:-:S04]  /*13a0*/  LOP3.LUT R0, R19, 0x1, RZ, 0xfc, !PT ;  /* 0x0000000113007812 */ /* 0x000fc800078efcff */
[----:B------:R-:W-:-:S13]  /*13b0*/  ISETP.NE.AND P0, PT, R0, 0x3, PT ;  /* 0x000000030000780c */ /* 0x000fda0003f05270 */
[----:B------:R-:W-:Y:S05]  /*13c0*/  @!P0 BRA `(.L_x_18) ;  /* 0x0000000000048947 */ /* 0x000fea0003800000 */
[----:B------:R-:W-:Y:S01]  /*13d0*/  BPT.TRAP 0x1 ;  /* 0x000000040000795c */ /* 0x000fe20000300000 */
.L_x_18:
[----:B------:R-:W2:Y:S01]  /*13e0*/  S2UR UR5, SR_CgaCtaId ;  /* 0x00000000000579c3 */ /* 0x000ea20000008800 */
[----:B------:R-:W-:Y:S01]  /*13f0*/  UMOV UR4, 0x400 ;  /* 0x0000040000047882 */ /* 0x000fe20000000000 */
[----:B------:R-:W-:Y:S02]  /*1400*/  IMAD.U32 R0, RZ, RZ, UR38 ;  /* 0x00000026ff007e24 */ /* 0x000fe4000f8e00ff */
[----:B------:R-:W-:-:S03]  /*1410*/  IMAD.U32 R3, RZ, RZ, UR39 ;  /* 0x00000027ff037e24 */ /* 0x000fc6000f8e00ff */
[----:B------:R-:W-:Y:S01]  /*1420*/  SHF.L.U32 R0, R0, 0x1f, RZ ;  /* 0x0000001f00007819 */ /* 0x000fe200000006ff */
[----:B--2---:R-:W-:-:S06]  /*1430*/  ULEA UR4, UR5, UR4, 0x18 ;  /* 0x0000000405047291 */ /* 0x004fcc000f8ec03f */
[----:B------:R-:W-:-:S04]  /*1440*/  IMAD.U32 R6, RZ, RZ, UR4 ;  /* 0x00000004ff067e24 */ /* 0x000fc8000f8e00ff */
[----:B------:R-:W-:-:S04]  /*1450*/  IMAD R3, R3, 0x8, R6 ;  /* 0x0000000803037824 */ /* 0x000fc800078e0206 */
[----:B------:R2:W3:Y:S01]  /*1460*/  SYNCS.PHASECHK.TRANS64.TRYWAIT P1, [R3+URZ], R0 ;  /* 0x00000000030075a7 */ /* 0x0004e2000802017f */
[----:B------:R-:W-:Y:S05]  /*1470*/  @!P0 BRA `(.L_x_19) ;  /* 0x0000000000048947 */ /* 0x000fea0003800000 */
[----:B------:R-:W-:Y:S01]  /*1480*/  BPT.TRAP 0x1 ;  /* 0x000000040000795c */ /* 0x000fe20000300000 */
.L_x_19:
[----:B---3--:R-:W-:Y:S05]  /*1490*/  @P1 BRA `(.L_x_20) ;  /* 0x0000000000081947 */ /* 0x008fea0003800000 */
[----:B------:R-:W3:Y:S02]  /*14a0*/  SYNCS.PHASECHK.TRANS64.TRYWAIT P1, [R3+URZ], R0 ;  /* 0x00000000030075a7 */ /* 0x000ee4000802017f */
[----:B---3--:R-:W-:Y:S05]  /*14b0*/  @!P1 BRA `(.L_x_21) ;  /* 0x0000008c00789947 */ /* 0x008fea0003800000 */
.L_x_20:
[----:B------:R-:W-:-:S04]  /*14c0*/  UISETP.LT.AND UP0, UPT, UR40, 0x1, UPT ;  /* 0x000000012800788c */ /* 0x000fc8000bf01270 */
[----:B------:R-:W-:-:S06]  /*14d0*/  USEL UR4, UR40, 0x1, UP0 ;  /* 0x0000000128047887 */ /* 0x000fcc0008000000 */
[----:B--23--:R-:W-:Y:S01]  /*14e0*/  IMAD.U32 R0, RZ, RZ, UR4 ;  /* 0x00000004ff007e24 */ /* 0x00cfe2000f8e00ff */
[----:B------:R-:W-:Y:S05]  /*14f0*/  WARPSYNC.ALL ;  /* 0x0000000000007948 */ /* 0x000fea0003800000 */
[----:B------:R-:W-:-:S04]  /*1500*/  IADD3 R0, -R0, UR40, RZ ;  /* 0x0000002800007c10 */ /* 0x000fc8000fffe1ff */
[----:B------:R-:W-:Y:S02]  /*1510*/  ISETP.GE.AND P1, PT, R0, 0x1, PT ;  /* 0x000000010000780c */ /* 0x000fe40003f26270 */
[----:B------:R-:W-:Y:S01]  /*1520*/  R2UR UR4, R6 ;  /* 0x00000000060472ca */ /* 0x000fe200000e0000 */
[----:B------:R-:W-:Y:S01]  /*1530*/  ULEA UR5, UR39, UR41, 0xb ;  /* 0x0000002927057291 */ /* 0x000fe2000f8e583f */
[----:B------:R-:W-:Y:S01]  /*1540*/  WARPGROUP.ARRIVE ;  /* 0x00000000000079c5 */ /* 0x000fe20000000000 */
[----:B------:R-:W-:Y:S01]  /*1550*/  UMOV UR9, 0x40000040 ;  /* 0x4000004000097882 */ /* 0x000fe20000000000 */
[----:B------:R-:W-:-:S04]  /*1560*/  UMOV UR11, 0x40000040 ;  /* 0x40000040000b7882 */ /* 0x000fc80000000000 */
[----:B------:R-:W-:-:S05]  /*1570*/  UMOV UR8, UR5 ;  /* 0x0000000500087c82 */ /* 0x000fca0008000000 */
[----:B------:R-:W-:-:S04]  /*1580*/  UIADD3 UR4, UR4, 0x20100, URZ ;  /* 0x0002010004047890 */ /* 0x000fc8000fffe03f */
[----:B------:R-:W-:-:S04]  /*1590*/  USHF.R.U32.HI UR4, URZ, 0x4, UR4 ;  /* 0x000000043f047899 */ /* 0x000fc80008011604 */
[----:B------:R-:W-:-:S04]  /*15a0*/  ULOP3.LUT UR4, UR4, 0x3fff, URZ, 0xc0, !UPT ;  /* 0x00003fff04047892 */ /* 0x000fc8000f8ec03f */
[----:B------:R-:W-:-:S04]  /*15b0*/  ULOP3.LUT UR4, UR4, 0x10000, URZ, 0xfc, !UPT ;  /* 0x0001000004047892 */ /* 0x000fc8000f8efc3f */
[----:B------:R-:W-:-:S07]  /*15c0*/  ULEA UR6, UR39, UR4, 0xa ;  /* 0x0000000427067291 */ /* 0x000fce000f8e503f */
[----:B------:R-:W-:Y:S02]  /*15d0*/  UMOV UR10, UR6 ;  /* 0x00000006000a7c82 */ /* 0x000fe40008000000 */
[----:B------:R-:W-:Y:S01]  /*15e0*/  IGMMA.64x128x32.S8.S8 R88, gdesc[UR8], RZ, !UPT, gsb0 ;  /* 0x03600000085879f1 */ /* 0x000fe2000c0410ff */
[----:B------:R-:W-:Y:S01]  /*15f0*/  UIADD3 UR8, UR5, 0x400, URZ ;  /* 0x0000040005087890 */ /* 0x000fe2000fffe03f */
[----:B------:R-:W-:Y:S01]  /*1600*/  UMOV UR9, 0x40000040 ;  /* 0x4000004000097882 */ /* 0x000fe20000000000 */
[----:B------:R-:W-:Y:S02]  /*1610*/  WARPGROUP.DEPBAR.LE gsb0, 0x0 ;  /* 0x00008000000079c5 */ /* 0x000fe40000010000 */
[----:B------:R-:W-:-:S06]  /*1620*/  WARPGROUP.ARRIVE ;  /* 0x00000000000079c5 */ /* 0x000fcc0000000000 */
[----:B------:R-:W-:Y:S01]  /*1630*/  IGMMA.64x128x32.S8.S8 R24, gdesc[UR8], RZ, !UPT, gsb0 ;  /* 0x03600000081879f1 */ /* 0x000fe2000c0410ff */
[----:B------:R-:W-:Y:S02]  /*1640*/  UIADD3 UR8, UR5, 0x2, URZ ;  /* 0x0000000205087890 */ /* 0x000fe4000fffe03f */
[----:B------:R-:W-:Y:S01]  /*1650*/  UIADD3 UR10, UR6, 0x2, URZ ;  /* 0x00000002060a7890 */ /* 0x000fe2000fffe03f */
[----:B------:R-:W-:Y:S01]  /*1660*/  UMOV UR9, 0x40000040 ;  /* 0x4000004000097882 */ /* 0x000fe20000000000 */
[----:B------:R-:W-:Y:S01]  /*1670*/  UMOV UR11, 0x40000040 ;  /* 0x40000040000b7882 */ /* 0x000fe20000000000 */
[----:B------:R-:W-:Y:S02]  /*1680*/  WARPGROUP.DEPBAR.LE gsb0, 0x0 ;  /* 0x00008000000079c5 */ /* 0x000fe40000010000 */
[----:B------:R-:W-:-:S06]  /*1690*/  WARPGROUP.ARRIVE ;  /* 0x00000000000079c5 */ /* 0x000fcc0000000000 */
[----:B------:R-:W-:Y:S01]  /*16a0*/  IGMMA.64x128x32.S8.S8 R88, gdesc[UR8], R88, gsb0 ;  /* 0x03600000085879f1 */ /* 0x000fe20008041058 */
[----:B------:R-:W-:Y:S01]  /*16b0*/  UIADD3 UR8, UR5, 0x402, URZ ;  /* 0x0000040205087890 */ /* 0x000fe2000fffe03f */
[----:B------:R-:W-:Y:S01]  /*16c0*/  UMOV UR9, 0x40000040 ;  /* 0x4000004000097882 */ /* 0x000fe20000000000 */
[----:B------:R-:W-:Y:S02]  /*16d0*/  WARPGROUP.DEPBAR.LE gsb0, 0x0 ;  /* 0x00008000000079c5 */ /* 0x000fe40000010000 */
[----:B------:R-:W-:-:S06]  /*16e0*/  WARPGROUP.ARRIVE ;  /* 0x00000000000079c5 */ /* 0x000fcc0000000000 */
[----:B------:R-:W-:Y:S01]  /*16f0*/  IGMMA.64x128x32.S8.S8 R24, gdesc[UR8], R24, gsb0 ;  /* 0x03600000081879f1 */ /* 0x000fe20008041018 */
        /* <DEDUP_REMOVED lines=23> */
[----:B------:R-:W-:Y:S03]  /*1870*/  IGMMA.64x128x32.S8.S8 R24, gdesc[UR8], R24, gsb0 ;  /* 0x03600000081879f1 */ /* 0x000fe60008041018 */
[----:B------:R-:W-:Y:S02]  /*1880*/  WARPGROUP.DEPBAR.LE gsb0, 0x0 ;  /* 0x00008000000079c5 */ /* 0x000fe40000010000 */
[----:B------:R-:W-:Y:S05]  /*1890*/  @!P1 BRA `(.L_x_22) ;  /* 0x0000000400749947 */ /* 0x000fea0003800000 */
[----:B------:R-:W-:Y:S02]  /*18a0*/  UIADD3 UR5, UR39, 0x1, URZ ;  /* 0x0000000127057890 */ /* 0x000fe4000fffe03f */
[----:B------:R-:W-:Y:S02]  /*18b0*/  IMAD.U32 R3, RZ, RZ, UR39 ;  /* 0x00000027ff037e24 */ /* 0x000fe4000f8e00ff */
[----:B------:R-:W-:-:S04]  /*18c0*/  UISETP.NE.AND UP0, UPT, UR5, 0x4, UPT ;  /* 0x000000040500788c */ /* 0x000fc8000bf05270 */
[----:B------:R-:W-:Y:S02]  /*18d0*/  USEL UR6, URZ, 0x1, UP0 ;  /* 0x000000013f067887 */ /* 0x000fe40008000000 */
[----:B------:R-:W-:Y:S02]  /*18e0*/  USEL UR5, UR5, URZ, UP0 ;  /* 0x0000003f05057287 */ /* 0x000fe40008000000 */
[----:B------:R-:W-:-:S06]  /*18f0*/  ULOP3.LUT UR6, UR38, UR6, URZ, 0x3c, !UPT ;  /* 0x0000000626067292 */ /* 0x000fcc000f8e3c3f */
[----:B------:R-:W-:-:S07]  /*1900*/  IMAD.U32 R7, RZ, RZ, UR6 ;  /* 0x00000006ff077e24 */ /* 0x000fce000f8e00ff */
.L_x_29:
[----:B------:R-:W-:Y:S05]  /*1910*/  @!P0 BRA `(.L_x_23) ;  /* 0x0000000000048947 */ /* 0x000fea0003800000 */
[----:B------:R-:W-:Y:S01]  /*1920*/  BPT.TRAP 0x1 ;  /* 0x000000040000795c */ /* 0x000fe20000300000 */
.L_x_23:
[----:B------:R-:W2:Y:S01]  /*1930*/  S2UR UR7, SR_CgaCtaId ;  /* 0x00000000000779c3 */ /* 0x000ea20000008800 */
[----:B------:R-:W-:Y:S01]  /*1940*/  UMOV UR6, 0x400 ;  /* 0x0000040000067882 */ /* 0x000fe20000000000 */
[----:B01----:R-:W-:Y:S01]  /*1950*/  IMAD.U32 R5, RZ, RZ, UR5 ;  /* 0x00000005ff057e24 */ /* 0x003fe2000f8e00ff */
[----:B------:R-:W-:Y:S01]  /*1960*/  SHF.L.U32 R4, R7, 0x1f, RZ ;  /* 0x0000001f07047819 */ /* 0x000fe200000006ff */
[----:B--2---:R-:W-:-:S06]  /*1970*/  ULEA UR6, UR7, UR6, 0x18 ;  /* 0x0000000607067291 */ /* 0x004fcc000f8ec03f */
[----:B------:R-:W-:-:S04]  /*1980*/  IMAD.U32 R6, RZ, RZ, UR6 ;  /* 0x00000006ff067e24 */ /* 0x000fc8000f8e00ff */
[----:B------:R-:W-:-:S04]  /*1990*/  IMAD R5, R5, 0x8, R6 ;  /* 0x0000000805057824 */ /* 0x000fc800078e0206 */
[----:B------:R0:W1:Y:S01]  /*19a0*/  SYNCS.PHASECHK.TRANS64.TRYWAIT P1, [R5+URZ], R4 ;  /* 0x00000004050075a7 */ /* 0x000062000802017f */
[----:B------:R-:W-:Y:S05]  /*19b0*/  @!P0 BRA `(.L_x_24) ;  /* 0x0000000000048947 */ /* 0x000fea0003800000 */
[----:B------:R-:W-:Y:S01]  /*19c0*/  BPT.TRAP 0x1 ;  /* 0x000000040000795c */ /* 0x000fe20000300000 */
.L_x_24:
[----:B-1----:R-:W-:Y:S05]  /*19d0*/  @P1 BRA `(.L_x_25) ;  /* 0x0000000000081947 */ /* 0x002fea0003800000 */
[----:B------:R-:W1:Y:S02]  /*19e0*/  SYNCS.PHASECHK.TRANS64.TRYWAIT P1, [R5+URZ], R4 ;  /* 0x00000004050075a7 */ /* 0x000e64000802017f */
[----:B-1----:R-:W-:Y:S05]  /*19f0*/  @!P1 BRA `(.L_x_26) ;  /* 0x00000088003c9947 */ /* 0x002fea0003800000 */
.L_x_25:
[----:B------:R-:W-:Y:S01]  /*1a00*/  ULEA UR6, UR5, UR41, 0xb ;  /* 0x0000002905067291 */ /* 0x000fe2000f8e583f */
[----:B------:R-:W-:Y:S01]  /*1a10*/  WARPGROUP.ARRIVE ;  /* 0x00000000000079c5 */ /* 0x000fe20000000000 */
[----:B------:R-:W-:Y:S01]  /*1a20*/  ULEA UR7, UR5, UR4, 0xa ;  /* 0x0000000405077291 */ /* 0x000fe2000f8e503f */
[----:B------:R-:W-:Y:S01]  /*1a30*/  UMOV UR9, 0x40000040 ;  /* 0x4000004000097882 */ /* 0x000fe20000000000 */
[----:B------:R-:W-:-:S03]  /*1a40*/  UMOV UR11, 0x40000040 ;  /* 0x40000040000b7882 */ /* 0x000fc60000000000 */
[----:B------:R-:W-:Y:S02]  /*1a50*/  UMOV UR8, UR6 ;  /* 0x0000000600087c82 */ /* 0x000fe40008000000 */
[----:B------:R-:W-:Y:S02]  /*1a60*/  UMOV UR10, UR7 ;  /* 0x00000007000a7c82 */ /* 0x000fe40008000000 */
        /* <DEDUP_REMOVED lines=44> */
[----:B------:R-:W-:Y:S01]  /*1d30*/  BPT.TRAP 0x1 ;  /* 0x000000040000795c */ /* 0x000fe20000300000 */
.L_x_27:
[----:B------:R-:W-:-:S13]  /*1d40*/  ISETP.NE.AND P1, PT, R157, RZ, PT ;  /* 0x000000ff9d00720c */ /* 0x000fda0003f25270 */
[----:B01----:R-:W-:-:S04]  /*1d50*/  @P1 IMAD R4, R3, 0x8, R6 ;  /* 0x0000000803041824 */ /* 0x003fc800078e0206 */
[----:B------:R-:W-:-:S05]  /*1d60*/  @P1 VIADD R4, R4, 0x20 ;  /* 0x0000002004041836 */ /* 0x000fca0000000000 */
[----:B------:R-:W-:-:S04]  /*1d70*/  @P1 PRMT R4, R23, 0x654, R4 ;  /* 0x0000065417041816 */ /* 0x000fc80000000004 */
[----:B------:R0:W-:Y:S01]  /*1d80*/  @P1 SYNCS.ARRIVE.TRANS64.RED.A1T0 RZ, [R4+URZ], RZ ;  /* 0x000000ff04ff19a7 */ /* 0x0001e2000810043f */
[----:B------:R-:W-:-:S13]  /*1d90*/  ISETP.GT.U32.AND P1, PT, R19, 0x1, PT ;  /* 0x000000011300780c */ /* 0x000fda0003f24070 */
[----:B0-----:R-:W-:Y:S05]  /*1da0*/  @P1 BRA `(.L_x_28) ;  /* 0x0000000000041947 */ /* 0x001fea0003800000 */
[----:B------:R-:W-:Y:S01]  /*1db0*/  BPT.TRAP 0x1 ;  /* 0x000000040000795c */ /* 0x000fe20000300000 */
.L_x_28:
[----:B------:R-:W-:Y:S01]  /*1dc0*/  UIADD3 UR5, UR5, 0x1, URZ ;  /* 0x0000000105057890 */ /* 0x000fe2000fffe03f */
[C---:B------:R-:W-:Y:S01]  /*1dd0*/  ISETP.GT.AND P2, PT, R0.reuse, 0x1, PT ;  /* 0x000000010000780c */ /* 0x040fe20003f44270 */
[----:B------:R-:W-:Y:S02]  /*1de0*/  VIADD R3, R3, 0x1 ;  /* 0x0000000103037836 */ /* 0x000fe40000000000 */
[----:B------:R-:W-:Y:S01]  /*1df0*/  UISETP.NE.AND UP0, UPT, UR5, 0x4, UPT ;  /* 0x000000040500788c */ /* 0x000fe2000bf05270 */
[----:B------:R-:W-:Y:S02]  /*1e00*/  VIADD R0, R0, 0xffffffff ;  /* 0xffffffff00007836 */ /* 0x000fe40000000000 */
[C---:B------:R-:W-:Y:S01]  /*1e10*/  ISETP.NE.AND P1, PT, R3.reuse, 0x4, PT ;  /* 0x000000040300780c */ /* 0x040fe20003f25270 */
[----:B------:R-:W-:Y:S02]  /*1e20*/  USEL UR6, URZ, 0x1, UP0 ;  /* 0x000000013f067887 */ /* 0x000fe40008000000 */
[----:B------:R-:W-:Y:S01]  /*1e30*/  USEL UR5, UR5, URZ, UP0 ;  /* 0x0000003f05057287 */ /* 0x000fe20008000000 */
[----:B------:R-:W-:-:S03]  /*1e40*/  SEL R3, R3, RZ, P1 ;  /* 0x000000ff03037207 */ /* 0x000fc60000800000 */
[----:B------:R-:W-:Y:S01]  /*1e50*/  LOP3.LUT R7, R7, UR6, RZ, 0x3c, !PT ;  /* 0x0000000607077c12 */ /* 0x000fe2000f8e3cff */
[----:B------:R-:W-:Y:S07]  /*1e60*/  @P2 BRA `(.L_x_29) ;  /* 0xfffffff800a82947 */ /* 0x000fee000383ffff */
.L_x_22:
[----:B------:R-:W2:Y:S02]  /*1e70*/  LDC R0, c[0x0][0x28c] ;  /* 0x0000a300ff007b82 */ /* 0x000ea40000000800 */
[----:B--2---:R-:W-:-:S13]  /*1e80*/  ISETP.GE.AND P1, PT, R0, 0x1, PT ;  /* 0x000000010000780c */ /* 0x004fda0003f26270 */
[----:B------:R-:W-:Y:S05]  /*1e90*/  @!P1 BRA `(.L_x_30) ;  /* 0x0000000000409947 */ /* 0x000fea0003800000 */
[----:B------:R-:W-:Y:S05]  /*1ea0*/  @!P0 BRA `(.L_x_31) ;  /* 0x0000000000048947 */ /* 0x000fea0003800000 */
[----:B------:R-:W-:Y:S01]  /*1eb0*/  BPT.TRAP 0x1 ;  /* 0x000000040000795c */ /* 0x000fe20000300000 */
.L_x_31:
[----:B------:R-:W-:Y:S01]  /*1ec0*/  ISETP.NE.AND P0, PT, R157, RZ, PT ;  /* 0x000000ff9d00720c */ /* 0x000fe20003f05270 */
[----:B------:R-:W-:-:S12]  /*1ed0*/  UISETP.LT.AND UP1, UPT, UR40, 0x1, UPT ;  /* 0x000000012800788c */ /* 0x000fd8000bf21270 */
[----:B------:R-:W-:-:S05]  /*1ee0*/  VOTEU.ANY UP0, P0 ;  /* 0x00000000003f7886 */ /* 0x000fca0000000100 */
[----:B------:R-:W-:-:S04]  /*1ef0*/  @UP0 USEL UR4, UR40, 0x1, UP1 ;  /* 0x0000000128040887 */ /* 0x000fc80008800000 */
[----:B------:R-:W-:-:S06]  /*1f00*/  @UP0 UIADD3 UR4, UR39, UR40, -UR4 ;  /* 0x0000002827040290 */ /* 0x000fcc000fffe804 */
[----:B------:R-:W-:-:S04]  /*1f10*/  IMAD.U32 R0, RZ, RZ, UR4 ;  /* 0x00000004ff007e24 */ /* 0x000fc8000f8e00ff */
[----:B------:R-:W-:-:S05]  /*1f20*/  @P0 IMAD.SHL.U32 R0, R0, 0x8, RZ ;  /* 0x0000000800000824 */ /* 0x000fca00078e00ff */
[----:B------:R-:W-:-:S04]  /*1f30*/  @P0 LOP3.LUT R0, R0, 0x18, RZ, 0xc0, !PT ;  /* 0x0000001800000812 */ /* 0x000fc800078ec0ff */
[----:B------:R-:W-:-:S04]  /*1f40*/  @P0 IADD3 R0, R6, 0x20, R0 ;  /* 0x0000002006000810 */ /* 0x000fc80007ffe000 */
[----:B------:R-:W-:-:S04]  /*1f50*/  @P0 PRMT R0, R23, 0x654, R0 ;  /* 0x0000065417000816 */ /* 0x000fc80000000000 */
[----:B------:R2:W-:Y:S01]  /*1f60*/  @P0 SYNCS.ARRIVE.TRANS64.RED.A1T0 RZ, [R0+URZ], RZ ;  /* 0x000000ff00ff09a7 */ /* 0x0005e2000810043f */
[----:B------:R-:W-:-:S13]  /*1f70*/  ISETP.GT.U32.AND P0, PT, R19, 0x1, PT ;  /* 0x000000011300780c */ /* 0x000fda0003f04070 */
[----:B--2---:R-:W-:Y:S05]  /*1f80*/  @P0 BRA `(.L_x_30) ;  /* 0x0000000000040947 */ /* 0x004fea0003800000 */
[----:B------:R-:W-:Y:S01]  /*1f90*/  BPT.TRAP 0x1 ;  /* 0x000000040000795c */ /* 0x000fe20000300000 */
.L_x_30:
[----:B------:R-:W2:Y:S01]  /*1fa0*/  LDC R6, c[0x0][0x288] ;  /* 0x0000a200ff067b82 */ /* 0x000ea20000000800 */
[--C-:B------:R-:W-:Y:S01]  /*1fb0*/  SHF.R.U32.HI R0, RZ, 0x2, R18.reuse ;  /* 0x00000002ff007819 */ /* 0x100fe20000011612 */
[----:B------:R-:W-:Y:S01]  /*1fc0*/  UIADD3 UR39, UR40, UR39, URZ ;  /* 0x0000002728277290 */ /* 0x000fe2000fffe03f */
[----:B01----:R-:W-:Y:S01]  /*1fd0*/  SHF.R.U32.HI R5, RZ, 0x7, R18 ;  /* 0x00000007ff057819 */ /* 0x003fe20000011612 */
[----:B------:R-:W-:Y:S01]  /*1fe0*/  IMAD.SHL.U32 R9, R152, 0x80, RZ ;  /* 0x0000008098097824 */ /* 0x000fe200078e00ff */
[----:B------:R-:W-:Y:S01]  /*1ff0*/  LOP3.LUT R3, R0, 0x7, RZ, 0xc0, !PT ;  /* 0x0000000700037812 */ /* 0x000fe200078ec0ff */
[----:B------:R-:W-:Y:S01]  /*2000*/  USHF.R.U32.HI UR4, URZ, 0x2, UR39 ;  /* 0x000000023f047899 */ /* 0x000fe20008011627 */
[C---:B------:R-:W-:Y:S01]  /*2010*/  LOP3.LUT R4, R18.reuse, 0x60, RZ, 0xc0, !PT ;  /* 0x0000006012047812 */ /* 0x040fe200078ec0ff */
[----:B------:R-:W-:Y:S01]  /*2020*/  IMAD.SHL.U32 R20, R18, 0x2, RZ ;  /* 0x0000000212147824 */ /* 0x000fe200078e00ff */
[----:B------:R-:W-:Y:S01]  /*2030*/  LOP3.LUT R0, R5, 0x1, RZ, 0xc0, !PT ;  /* 0x0000000105007812 */ /* 0x000fe200078ec0ff */
[----:B------:R-:W-:Y:S01]  /*2040*/  ULOP3.LUT UR4, UR4, 0x1, URZ, 0xc0, !UPT ;  /* 0x0000000104047892 */ /* 0x000fe2000f8ec03f */
[----:B------:R-:W-:Y:S01]  /*2050*/  SHF.R.U32.HI R8, RZ, 0x1, R4 ;  /* 0x00000001ff087819 */ /* 0x000fe20000011604 */
[----:B------:R-:W-:Y:S01]  /*2060*/  ULDC UR8, c[0x0][0x284] ;  /* 0x0000a10000087ab9 */ /* 0x000fe20000000800 */
[----:B------:R-:W-:Y:S01]  /*2070*/  UISETP.GT.U32.AND UP1, UPT, UR39, 0x3, UPT ;  /* 0x000000032700788c */ /* 0x000fe2000bf24070 */
[----:B------:R-:W-:Y:S01]  /*2080*/  IMAD.SHL.U32 R4, R0, 0x40, RZ ;  /* 0x0000004000047824 */ /* 0x000fe200078e00ff */
[--C-:B------:R-:W-:Y:S01]  /*2090*/  IADD3 R5, RZ, -R8, -R3.reuse ;  /* 0x80000008ff057210 */ /* 0x100fe20007ffe803 */
[----:B------:R-:W-:Y:S01]  /*20a0*/  UISETP.NE.U32.AND UP0, UPT, UR4, 0x1, UPT ;  /* 0x000000010400788c */ /* 0x000fe2000bf05070 */
[----:B------:R-:W-:Y:S01]  /*20b0*/  SHF.R.S32.HI R152, RZ, 0x1f, R22 ;  /* 0x0000001fff987819 */ /* 0x000fe20000011416 */
[----:B------:R-:W-:Y:S01]  /*20c0*/  ULDC.64 UR6, c[0x0][0x5d0] ;  /* 0x0001740000067ab9 */ /* 0x000fe20000000a00 */
[----:B------:R-:W-:Y:S01]  /*20d0*/  LOP3.LUT R165, R4, 0x40, R3, 0xe2, !PT ;  /* 0x0000004004a57812 */ /* 0x000fe200078ee203 */
[----:B------:R-:W-:Y:S01]  /*20e0*/  UISETP.LT.U32.AND UP1, UPT, UR40, 0x4, UP1 ;  /* 0x000000042800788c */ /* 0x000fe20008f21070 */
[----:B------:R-:W-:Y:S01]  /*20f0*/  LOP3.LUT R3, R18, 0x3, RZ, 0xc0, !PT ;  /* 0x0000000312037812 */ /* 0x000fe200078ec0ff */
[----:B------:R-:W-:Y:S01]  /*2100*/  UISETP.GT.U32.AND UP0, UPT, UR40, 0x3, !UP0 ;  /* 0x000000032800788c */ /* 0x000fe2000c704070 */
[C---:B------:R-:W-:Y:S01]  /*2110*/  LOP3.LUT R20, R9.reuse, 0x6, R20, 0xf8, !PT ;  /* 0x0000000609147812 */ /* 0x040fe200078ef814 */
[----:B------:R-:W-:Y:S01]  /*2120*/  IMAD R7, R152, UR6, RZ ;  /* 0x0000000698077c24 */ /* 0x000fe2000f8e02ff */
[----:B--2---:R-:W-:Y:S01]  /*2130*/  ISETP.GE.AND P0, PT, R9, R6, PT ;  /* 0x000000060900720c */ /* 0x004fe20003f06270 */
[----:B------:R-:W-:Y:S01]  /*2140*/  IMAD R164, R3, -0x2, R6 ;  /* 0xfffffffe03a47824 */ /* 0x000fe200078e0206 */
[----:B------:R-:W-:Y:S01]  /*2150*/  SHF.R.S32.HI R21, RZ, 0x1f, R20 ;  /* 0x0000001fff157819 */ /* 0x000fe20000011414 */
[C---:B------:R-:W-:Y:S01]  /*2160*/  IMAD.SHL.U32 R3, R153.reuse, 0x100, RZ ;  /* 0x0000010099037824 */ /* 0x040fe200078e00ff */
[----:B------:R-:W-:Y:S01]  /*2170*/  USEL UR5, URZ, 0x1, !UP1 ;  /* 0x000000013f057887 */ /* 0x000fe2000c800000 */
[----:B------:R-:W-:Y:S01]  /*2180*/  IMAD R0, R0, -0x40, R5 ;  /* 0xffffffc000007824 */ /* 0x000fe200078e0205 */
[----:B------:R-:W-:Y:S01]  /*2190*/  USEL UR4, URZ, 0x1, !UP0 ;  /* 0x000000013f047887 */ /* 0x000fe2000c000000 */
[----:B------:R-:W-:Y:S01]  /*21a0*/  IMAD.WIDE R4, R153, 0x100, RZ ;  /* 0x0000010099047825 */ /* 0x000fe200078e02ff */
[C---:B------:R-:W-:Y:S01]  /*21b0*/  ISETP.GE.OR P0, PT, R3.reuse, UR8, P0 ;  /* 0x0000000803007c0c */ /* 0x040fe20008706670 */
[----:B------:R-:W-:Y:S01]  /*21c0*/  ULOP3.LUT UR39, UR39, 0x3, URZ, 0xc0, !UPT ;  /* 0x0000000327277892 */ /* 0x000fe2000f8ec03f */
[----:B------:R-:W-:Y:S01]  /*21d0*/  IADD3 R3, -R3, UR8, R0 ;  /* 0x0000000803037c10 */ /* 0x000fe2000fffe100 */
[C---:B------:R-:W-:Y:S01]  /*21e0*/  IMAD R11, R22.reuse, UR7, R7 ;  /* 0x00000007160b7c24 */ /* 0x040fe2000f8e0207 */
[----:B------:R-:W-:Y:S01]  /*21f0*/  ULOP3.LUT UR38, UR4, UR38, UR5, 0x96, !UPT ;  /* 0x0000002604267292 */ /* 0x000fe2000f8e9605 */
[----:B------:R-:W-:Y:S01]  /*2200*/  IMAD.WIDE.U32 R6, R22, UR6, R20 ;  /* 0x0000000616067c25 */ /* 0x000fe2000f8e0014 */
[----:B------:R-:W-:-:S03]  /*2210*/  LOP3.LUT R165, R4, R165, R8, 0xfe, !PT ;  /* 0x000000a504a57212 */ /* 0x000fc600078efe08 */
[----:B------:R-:W-:Y:S02]  /*2220*/  IMAD.IADD R7, R7, 0x1, R11 ;  /* 0x0000000107077824 */ /* 0x000fe400078e020b */
[----:B------:R-:W-:Y:S02]  /*2230*/  IMAD.IADD R164, R164, 0x1, -R9 ;  /* 0x00000001a4a47824 */ /* 0x000fe400078e0a09 */
[----:B------:R-:W-:Y:S01]  /*2240*/  IMAD.MOV.U32 R0, RZ, RZ, -0x1 ;  /* 0xffffffffff007424 */ /* 0x000fe200078e00ff */
[----:B------:R-:W-:Y:S06]  /*2250*/  @P0 BRA `(.L_x_32) ;  /* 0x0000006000f40947 */ /* 0x000fec0003800000 */
[----:B------:R-:W0:Y:S01]  /*2260*/  LDC.64 R14, c[0x0][0x5c8] ;  /* 0x00017200ff0e7b82 */ /* 0x000e220000000a00 */
[----:B------:R-:W-:Y:S01]  /*2270*/  ULDC.64 UR4, c[0x0][0x5c0] ;  /* 0x0001700000047ab9 */ /* 0x000fe20000000a00 */
[----:B------:R-:W-:Y:S01]  /*2280*/  BSSY B0, `(.L_x_32) ;  /* 0x000063a000007945 */ /* 0x000fe20003800000 */
[-C--:B0-----:R-:W-:Y:S01]  /*2290*/  IMAD R8, R5, R14.reuse, RZ ;  /* 0x0000000e05087224 */ /* 0x081fe200078e02ff */
[----:B------:R-:W-:Y:S01]  /*22a0*/  SHF.L.U64.HI R11, R14, 0x3, R15 ;  /* 0x000000030e0b7819 */ /* 0x000fe2000001020f */
[----:B------:R-:W-:-:S04]  /*22b0*/  IMAD.WIDE.U32 R6, R165, R14, R6 ;  /* 0x0000000ea5067225 */ /* 0x000fc800078e0006 */
[----:B------:R-:W-:Y:S01]  /*22c0*/  IMAD R9, R165, R15, R8 ;  /* 0x0000000fa5097224 */ /* 0x000fe200078e0208 */
[----:B------:R-:W-:-:S03]  /*22d0*/  IADD3 R158, P0, R6, UR4, RZ ;  /* 0x00000004069e7c10 */ /* 0x000fc6000ff1e0ff */
[----:B------:R-:W-:Y:S01]  /*22e0*/  IMAD.IADD R7, R7, 0x1, R9 ;  /* 0x0000000107077824 */ /* 0x000fe200078e0209 */
[C---:B------:R-:W-:Y:S01]  /*22f0*/  LEA R6, P2, R14.reuse, R158, 0x7 ;  /* 0x0000009e0e067211 */ /* 0x040fe200078438ff */
[----:B------:R-:W-:-:S03]  /*2300*/  IMAD.SHL.U32 R9, R14, 0x8, RZ ;  /* 0x000000080e097824 */ /* 0x000fc600078e00ff */
[----:B------:R-:W-:Y:S02]  /*2310*/  IADD3.X R159, R7, UR5, RZ, P0, !PT ;  /* 0x00000005079f7c10 */ /* 0x000fe400087fe4ff */
[----:B-----5:R-:W-:Y:S02]  /*2320*/  ISETP.NE.AND P0, PT, R155, RZ, PT ;  /* 0x000000ff9b00720c */ /* 0x020fe40003f05270 */
[----:B------:R-:W-:Y:S02]  /*2330*/  LEA.HI.X R7, R14, R159, R15, 0x7, P2 ;  /* 0x0000009f0e077211 */ /* 0x000fe400010f3c0f */
[C---:B------:R-:W-:Y:S02]  /*2340*/  IADD3 R12, P1, R9.reuse, R158, RZ ;  /* 0x0000009e090c7210 */ /* 0x040fe40007f3e0ff */
[----:B------:R-:W-:-:S03]  /*2350*/  IADD3 R8, P2, R9, R6, RZ ;  /* 0x0000000609087210 */ /* 0x000fc60007f5e0ff */
[C---:B------:R-:W-:Y:S02]  /*2360*/  IMAD.X R13, R11.reuse, 0x1, R159, P1 ;  /* 0x000000010b0d7824 */ /* 0x040fe400008e069f */
[----:B------:R-:W-:Y:S02]  /*2370*/  IMAD.X R9, R11, 0x1, R7, P2 ;  /* 0x000000010b097824 */ /* 0x000fe400010e0607 */
[----:B------:R-:W-:Y:S06]  /*2380*/  @!P0 BRA `(.L_x_33) ;  /* 0x0000004800948947 */ /* 0x000fec0003800000 */
[----:B------:R-:W0:Y:S01]  /*2390*/  LDC.64 R14, c[0x0][0x5b0] ;  /* 0x00016c00ff0e7b82 */ /* 0x000e220000000a00 */
[----:B------:R-:W-:Y:S01]  /*23a0*/  ULDC.64 UR4, c[0x0][0x5b8] ;  /* 0x00016e0000047ab9 */ /* 0x000fe20000000a00 */
[----:B------:R-:W-:Y:S01]  /*23b0*/  ISETP.GE.AND P1, PT, R3, 0x1, PT ;  /* 0x000000010300780c */ /* 0x000fe20003f26270 */
[----:B------:R-:W-:Y:S01]  /*23c0*/  IMAD R153, R152, UR4, RZ ;  /* 0x0000000498997c24 */ /* 0x000fe2000f8e02ff */
[----:B------:R-:W-:Y:S01]  /*23d0*/  BSSY B1, `(.L_x_34) ;  /* 0x000000e000017945 */ /* 0x000fe20003800000 */
[----:B------:R-:W-:Y:S01]  /*23e0*/  IMAD.WIDE.U32 R20, R22, UR4, R20 ;  /* 0x0000000416147c25 */ /* 0x000fe2000f8e0014 */
[----:B------:R-:W-:Y:S02]  /*23f0*/  ISETP.LT.OR P2, PT, R164, 0x1, !P1 ;  /* 0x00000001a400780c */ /* 0x000fe40004f41670 */
[----:B------:R-:W1:Y:S01]  /*2400*/  LDC.64 R10, c[0x0][0x5a8] ;  /* 0x00016a00ff0a7b82 */ /* 0x000e620000000a00 */
[----:B------:R-:W-:Y:S02]  /*2410*/  IMAD R153, R22, UR5, R153 ;  /* 0x0000000516997c24 */ /* 0x000fe4000f8e0299 */
[----:B------:R-:W-:-:S02]  /*2420*/  IMAD.MOV.U32 R152, RZ, RZ, R20 ;  /* 0x000000ffff987224 */ /* 0x000fc400078e0014 */
[----:B------:R-:W-:Y:S02]  /*2430*/  IMAD.IADD R153, R21, 0x1, R153 ;  /* 0x0000000115997824 */ /* 0x000fe400078e0299 */
[-C--:B0-----:R-:W-:Y:S02]  /*2440*/  IMAD R22, R5, R14.reuse, RZ ;  /* 0x0000000e05167224 */ /* 0x081fe400078e02ff */
[----:B------:R-:W-:-:S04]  /*2450*/  IMAD.WIDE.U32 R160, R165, R14, R152 ;  /* 0x0000000ea5a07225 */ /* 0x000fc800078e0098 */
[----:B------:R-:W-:Y:S01]  /*2460*/  IMAD R173, R165, R15, R22 ;  /* 0x0000000fa5ad7224 */ /* 0x000fe200078e0216 */
[----:B-1----:R-:W-:-:S04]  /*2470*/  IADD3 R162, P0, R160, R10, RZ ;  /* 0x0000000aa0a27210 */ /* 0x002fc80007f1e0ff */
[----:B------:R-:W-:Y:S01]  /*2480*/  IADD3.X R163, R11, R161, R173, P0, !PT ;  /* 0x000000a10ba37210 */ /* 0x000fe200007fe4ad */
[----:B------:R-:W-:Y:S08]  /*2490*/  @P2 BRA `(.L_x_35) ;  /* 0x0000000000042947 */ /* 0x000ff00003800000 */
[----:B------:R0:W5:Y:S02]  /*24a0*/  LDG.E.U8 R156, desc[UR36][R162.64] ;  /* 0x00000024a29c7981 */ /* 0x000164000c1e1100 */
.L_x_35:
[----:B------:R-:W-:Y:S05]  /*24b0*/  BSYNC B1 ;  /* 0x0000000000017941 */ /* 0x000fea0003800000 */
.L_x_34:
[----:B-----5:R-:W-:Y:S01]  /*24c0*/  LOP3.LUT R22, R156, 0xffff, RZ, 0xc0, !PT ;  /* 0x0000ffff9c167812 */ /* 0x020fe200078ec0ff */
[C---:B------:R-:W-:Y:S01]  /*24d0*/  IMAD.SHL.U32 R160, R14.reuse, 0x8, RZ ;  /* 0x000000080ea07824 */ /* 0x040fe200078e00ff */
[----:B------:R-:W-:Y:S01]  /*24e0*/  SHF.L.U64.HI R161, R14, 0x3, R15 ;  /* 0x000000030ea17819 */ /* 0x000fe2000001020f */
[----:B------:R-:W-:Y:S01]  /*24f0*/  BSSY B1, `(.L_x_36) ;  /* 0x000000e000017945 */ /* 0x000fe20003800000 */
[----:B------:R-:W-:Y:S02]  /*2500*/  PRMT R22, R22, 0x8880, RZ ;  /* 0x0000888016167816 */ /* 0x000fe400000000ff */
[----:B------:R-:W-:Y:S01]  /*2510*/  ISETP.GE.AND P0, PT, R3, 0x9, PT ;  /* 0x000000090300780c */ /* 0x000fe20003f06270 */
[----:B------:R-:W-:-:S04]  /*2520*/  IMAD.WIDE.U32 R168, R165, R14, R160 ;  /* 0x0000000ea5a87225 */ /* 0x000fc800078e00a0 */
[----:B------:R-:W-:-:S04]  /*2530*/  IMAD R167, R22, R155, RZ ;  /* 0x0000009b16a77224 */ /* 0x000fc800078e02ff */
[----:B------:R-:W-:Y:S01]  /*2540*/  @!P2 IMAD R171, R88, R154, R167 ;  /* 0x0000009a58aba224 */ /* 0x000fe200078e02a7 */
[----:B------:R-:W-:Y:S01]  /*2550*/  IADD3 R88, P3, P4, R20, R10, R168 ;  /* 0x0000000a14587210 */ /* 0x000fe20007c7e0a8 */
[----:B------:R-:W-:-:S03]  /*2560*/  IMAD.IADD R168, R173, 0x1, R169 ;  /* 0x00000001ada87824 */ /* 0x000fc600078e02a9 */
[----:B------:R1:W-:Y:S01]  /*2570*/  @!P2 STG.E.U8 desc[UR36][R158.64], R171 ;  /* 0x000000ab9e00a986 */ /* 0x0003e2000c101124 */
[----:B------:R-:W-:-:S13]  /*2580*/  ISETP.LT.OR P2, PT, R164, 0x2, !P1 ;  /* 0x00000002a400780c */ /* 0x000fda0004f41670 */
[----:B-1----:R-:W-:Y:S05]  /*2590*/  @P2 BRA `(.L_x_37) ;  /* 0x00000000000c2947 */ /* 0x002fea0003800000 */
[----:B------:R-:W2:Y:S02]  /*25a0*/  LDG.E.U8 R156, desc[UR36][R162.64+0x1] ;  /* 0x00000124a29c7981 */ /* 0x000ea4000c1e1100 */
[----:B--2---:R-:W-:-:S05]  /*25b0*/  PRMT R22, R156, 0x8880, RZ ;  /* 0x000088809c167816 */ /* 0x004fca00000000ff */
[----:B------:R-:W-:-:S07]  /*25c0*/  IMAD R167, R22, R155, RZ ;  /* 0x0000009b16a77224 */ /* 0x000fce00078e02ff */
.L_x_37:
[----:B------:R-:W-:Y:S05]  /*25d0*/  BSYNC B1 ;  /* 0x0000000000017941 */ /* 0x000fea0003800000 */
.L_x_36:
[----:B------:R-:W-:Y:S01]  /*25e0*/  @!P2 IMAD R169, R89, R154, R167 ;  /* 0x0000009a59a9a224 */ /* 0x000fe200078e02a7 */
[----:B------:R-:W-:Y:S01]  /*25f0*/  IADD3.X R89, R153, R11, R168, P3, P4 ;  /* 0x0000000b99597210 */ /* 0x000fe20001fe84a8 */
[----:B------:R-:W-:Y:S01]  /*2600*/  BSSY B1, `(.L_x_38) ;  /* 0x0000009000017945 */ /* 0x000fe20003800000 */
[C---:B------:R-:W-:Y:S02]  /*2610*/  ISETP.LT.OR P3, PT, R164.reuse, 0x1, !P0 ;  /* 0x00000001a400780c */ /* 0x040fe40004761670 */
[----:B------:R1:W-:Y:S01]  /*2620*/  @!P2 STG.E.U8 desc[UR36][R158.64+0x1], R169 ;  /* 0x000001a99e00a986 */ /* 0x0003e2000c101124 */
[C---:B------:R-:W-:Y:S02]  /*2630*/  ISETP.LT.OR P2, PT, R164.reuse, 0x2, !P0 ;  /* 0x00000002a400780c */ /* 0x040fe40004741670 */
[----:B------:R-:W-:-:S08]  /*2640*/  ISETP.LT.OR P4, PT, R164, 0x9, !P1 ;  /* 0x00000009a400780c */ /* 0x000fd00004f81670 */
[----:B------:R-:W-:Y:S05]  /*2650*/  @P3 BRA `(.L_x_39) ;  /* 0x00000000000c3947 */ /* 0x000fea0003800000 */
[----:B------:R-:W2:Y:S02]  /*2660*/  LDG.E.U8 R156, desc[UR36][R88.64] ;  /* 0x00000024589c7981 */ /* 0x000ea4000c1e1100 */
[----:B--2---:R-:W-:-:S05]  /*2670*/  PRMT R22, R156, 0x8880, RZ ;  /* 0x000088809c167816 */ /* 0x004fca00000000ff */
[----:B------:R-:W-:-:S07]  /*2680*/  IMAD R167, R22, R155, RZ ;  /* 0x0000009b16a77224 */ /* 0x000fce00078e02ff */
.L_x_39:
[----:B------:R-:W-:Y:S05]  /*2690*/  BSYNC B1 ;  /* 0x0000000000017941 */ /* 0x000fea0003800000 */
.L_x_38:
[----:B-1----:R-:W-:Y:S01]  /*26a0*/  @!P3 IMAD R169, R90, R154, R167 ;  /* 0x0000009a5aa9b224 */ /* 0x002fe200078e02a7 */
[----:B------:R-:W-:Y:S04]  /*26b0*/  BSSY B1, `(.L_x_40) ;  /* 0x0000006000017945 */ /* 0x000fe80003800000 */
[----:B------:R1:W-:Y:S01]  /*26c0*/  @!P3 STG.E.U8 desc[UR36][R12.64], R169 ;  /* 0x000000a90c00b986 */ /* 0x0003e2000c101124 */
[----:B------:R-:W-:Y:S05]  /*26d0*/  @P2 BRA `(.L_x_41) ;  /* 0x00000000000c2947 */ /* 0x000fea0003800000 */
[----:B------:R-:W2:Y:S02]  /*26e0*/  LDG.E.U8 R156, desc[UR36][R88.64+0x1] ;  /* 0x00000124589c7981 */ /* 0x000ea4000c1e1100 */
[----:B--2---:R-:W-:-:S05]  /*26f0*/  PRMT R22, R156, 0x8880, RZ ;  /* 0x000088809c167816 */ /* 0x004fca00000000ff */
[----:B------:R-:W-:-:S07]  /*2700*/  IMAD R167, R22, R155, RZ ;  /* 0x0000009b16a77224 */ /* 0x000fce00078e02ff */
.L_x_41:
[----:B------:R-:W-:Y:S05]  /*2710*/  BSYNC B1 ;  /* 0x0000000000017941 */ /* 0x000fea0003800000 */
.L_x_40:
[----:B------:R-:W-:Y:S01]  /*2720*/  @!P2 IMAD R91, R91, R154, R167 ;  /* 0x0000009a5b5ba224 */ /* 0x000fe200078e02a7 */
[----:B------:R-:W-:Y:S04]  /*2730*/  BSSY B1, `(.L_x_42) ;  /* 0x0000006000017945 */ /* 0x000fe80003800000 */
[----:B------:R2:W-:Y:S01]  /*2740*/  @!P2 STG.E.U8 desc[UR36][R12.64+0x1], R91 ;  /* 0x0000015b0c00a986 */ /* 0x0005e2000c101124 */
[----:B------:R-:W-:Y:S05]  /*2750*/  @P4 BRA `(.L_x_43) ;  /* 0x00000000000c4947 */ /* 0x000fea0003800000 */
[----:B------:R-:W3:Y:S02]  /*2760*/  LDG.E.U8 R156, desc[UR36][R162.64+0x8] ;  /* 0x00000824a29c7981 */ /* 0x000ee4000c1e1100 */
[----:B---3--:R-:W-:-:S05]  /*2770*/  PRMT R22, R156, 0x8880, RZ ;  /* 0x000088809c167816 */ /* 0x008fca00000000ff */
[----:B------:R-:W-:-:S07]  /*2780*/  IMAD R167, R22, R155, RZ ;  /* 0x0000009b16a77224 */ /* 0x000fce00078e02ff */
.L_x_43:
[----:B------:R-:W-:Y:S05]  /*2790*/  BSYNC B1 ;  /* 0x0000000000017941 */ /* 0x000fea0003800000 */
.L_x_42:
[----:B------:R-:W-:Y:S01]  /*27a0*/  ISETP.LT.OR P2, PT, R164, 0xa, !P1 ;  /* 0x0000000aa400780c */ /* 0x000fe20004f41670 */
[----:B--2---:R-:W-:Y:S01]  /*27b0*/  @!P4 IMAD R91, R92, R154, R167 ;  /* 0x0000009a5c5bc224 */ /* 0x004fe200078e02a7 */
[----:B------:R-:W-:Y:S01]  /*27c0*/  BSSY B1, `(.L_x_44) ;  /* 0x0000008000017945 */ /* 0x000fe20003800000 */
[----:B------:R-:W-:-:S03]  /*27d0*/  ISETP.LT.OR P3, PT, R164, 0x9, !P0 ;  /* 0x00000009a400780c */ /* 0x000fc60004761670 */
[----:B------:R2:W-:Y:S01]  /*27e0*/  @!P4 STG.E.U8 desc[UR36][R158.64+0x8], R91 ;  /* 0x0000085b9e00c986 */ /* 0x0005e2000c101124 */
[----:B------:R-:W-:-:S06]  /*27f0*/  ISETP.LT.OR P4, PT, R164, 0xa, !P0 ;  /* 0x0000000aa400780c */ /* 0x000fcc0004781670 */
[----:B------:R-:W-:Y:S07]  /*2800*/  @P2 BRA `(.L_x_45) ;  /* 0x00000000000c2947 */ /* 0x000fee0003800000 */
[----:B------:R-:W3:Y:S02]  /*2810*/  LDG.E.U8 R156, desc[UR36][R162.64+0x9] ;  /* 0x00000924a29c7981 */ /* 0x000ee4000c1e1100 */
[----:B---3--:R-:W-:-:S05]  /*2820*/  PRMT R22, R156, 0x8880, RZ ;  /* 0x000088809c167816 */ /* 0x008fca00000000ff */
[----:B------:R-:W-:-:S07]  /*2830*/  IMAD R167, R22, R155, RZ ;  /* 0x0000009b16a77224 */ /* 0x000fce00078e02ff */
.L_x_45:
[----:B------:R-:W-:Y:S05]  /*2840*/  BSYNC B1 ;  /* 0x0000000000017941 */ /* 0x000fea0003800000 */
.L_x_44:
[----:B------:R-:W-:Y:S01]  /*2850*/  @!P2 IMAD R93, R93, R154, R167 ;  /* 0x0000009a5d5da224 */ /* 0x000fe200078e02a7 */
[----:B------:R-:W-:Y:S04]  /*2860*/  BSSY B1, `(.L_x_46) ;  /* 0x0000006000017945 */ /* 0x000fe80003800000 */
[----:B------:R3:W-:Y:S01]  /*2870*/  @!P2 STG.E.U8 desc[UR36][R158.64+0x9], R93 ;  /* 0x0000095d9e00a986 */ /* 0x0007e2000c101124 */
[----:B------:R-:W-:Y:S05]  /*2880*/  @P3 BRA `(.L_x_47) ;  /* 0x00000000000c3947 */ /* 0x000fea0003800000 */
[----:B------:R-:W4:Y:S02]  /*2890*/  LDG.E.U8 R156, desc[UR36][R88.64+0x8] ;  /* 0x00000824589c7981 */ /* 0x000f24000c1e1100 */
[----:B----4-:R-:W-:-:S05]  /*28a0*/  PRMT R22, R156, 0x8880, RZ ;  /* 0x000088809c167816 */ /* 0x010fca00000000ff */
[----:B------:R-:W-:-:S07]  /*28b0*/  IMAD R167, R22, R155, RZ ;  /* 0x0000009b16a77224 */ /* 0x000fce00078e02ff */
.L_x_47:
[----:B------:R-:W-:Y:S05]  /*28c0*/  BSYNC B1 ;  /* 0x0000000000017941 */ /* 0x000fea0003800000 */
.L_x_46:
[----:B--2---:R-:W-:Y:S01]  /*28d0*/  @!P3 IMAD R91, R94, R154, R167 ;  /* 0x0000009a5e5bb224 */ /* 0x004fe200078e02a7 */
[----:B------:R-:W-:Y:S04]  /*28e0*/  BSSY B1, `(.L_x_48) ;  /* 0x0000006000017945 */ /* 0x000fe80003800000 */
[----:B------:R2:W-:Y:S01]  /*28f0*/  @!P3 STG.E.U8 desc[UR36][R12.64+0x8], R91 ;  /* 0x0000085b0c00b986 */ /* 0x0005e2000c101124 */
[----:B------:R-:W-:Y:S05]  /*2900*/  @P4 BRA `(.L_x_49) ;  /* 0x00000000000c4947 */ /* 0x000fea0003800000 */
[----:B------:R-:W4:Y:S02]  /*2910*/  LDG.E.U8 R156, desc[UR36][R88.64+0x9] ;  /* 0x00000924589c7981 */ /* 0x000f24000c1e1100 */
[----:B----4-:R-:W-:-:S05]  /*2920*/  PRMT R22, R156, 0x8880, RZ ;  /* 0x000088809c167816 */ /* 0x010fca00000000ff */
[----:B------:R-:W-:-:S07]  /*2930*/  IMAD R167, R22, R155, RZ ;  /* 0x0000009b16a77224 */ /* 0x000fce00078e02ff */
.L_x_49:
[----:B------:R-:W-:Y:S05]  /*2940*/  BSYNC B1 ;  /* 0x0000000000017941 */ /* 0x000fea0003800000 */
.L_x_48:
[C---:B------:R-:W-:Y:S01]  /*2950*/  ISETP.LT.OR P2, PT, R164.reuse, 0x11, !P1 ;  /* 0x00000011a400780c */ /* 0x040fe20004f41670 */
[----:B------:R-:W-:Y:S01]  /*2960*/  @!P4 IMAD R95, R95, R154, R167 ;  /* 0x0000009a5f5fc224 */ /* 0x000fe200078e02a7 */
[----:B------:R-:W-:Y:S01]  /*2970*/  BSSY B1, `(.L_x_50) ;  /* 0x0000008000017945 */ /* 0x000fe20003800000 */
[----:B------:R-:W-:-:S03]  /*2980*/  ISETP.LT.OR P3, PT, R164, 0x12, !P1 ;  /* 0x00000012a400780c */ /* 0x000fc60004f61670 */
[----:B------:R4:W-:Y:S01]  /*2990*/  @!P4 STG.E.U8 desc[UR36][R12.64+0x9], R95 ;  /* 0x0000095f0c00c986 */ /* 0x0009e2000c101124 */
[----:B------:R-:W-:-:S06]  /*29a0*/  ISETP.LT.OR P4, PT, R164, 0x11, !P0 ;  /* 0x00000011a400780c */ /* 0x000fcc0004781670 */
[----:B------:R-:W-:Y:S07]  /*29b0*/  @P2 BRA `(.L_x_51) ;  /* 0x00000000000c2947 */ /* 0x000fee0003800000 */
[----:B------:R-:W5:Y:S02]  /*29c0*/  LDG.E.U8 R156, desc[UR36][R162.64+0x10] ;  /* 0x00001024a29c7981 */ /* 0x000f64000c1e1100 */
[----:B-----5:R-:W-:-:S05]  /*29d0*/  PRMT R22, R156, 0x8880, RZ ;  /* 0x000088809c167816 */ /* 0x020fca00000000ff */
[----:B------:R-:W-:-:S07]  /*29e0*/  IMAD R167, R22, R155, RZ ;  /* 0x0000009b16a77224 */ /* 0x000fce00078e02ff */
.L_x_51:
[----:B------:R-:W-:Y:S05]  /*29f0*/  BSYNC B1 ;  /* 0x0000000000017941 */ /* 0x000fea0003800000 */
.L_x_50:
[----:B--2---:R-:W-:Y:S01]  /*2a00*/  @!P2 IMAD R91, R96, R154, R167 ;  /* 0x0000009a605ba224 */ /* 0x004fe200078e02a7 */
[----:B------:R-:W-:Y:S04]  /*2a10*/  BSSY B1, `(.L_x_52) ;  /* 0x0000006000017945 */ /* 0x000fe80003800000 */
[----:B------:R2:W-:Y:S01]  /*2a20*/  @!P2 STG.E.U8 desc[UR36][R158.64+0x10], R91 ;  /* 0x0000105b9e00a986 */ /* 0x0005e2000c101124 */
[----:B------:R-:W-:Y:S05]  /*2a30*/  @P3 BRA `(.L_x_53) ;  /* 0x00000000000c3947 */ /* 0x000fea0003800000 */
[----:B------:R-:W5:Y:S02]  /*2a40*/  LDG.E.U8 R156, desc[UR36][R162.64+0x11] ;  /* 0x00001124a29c7981 */ /* 0x000f64000c1e1100 */
[----:B-----5:R-:W-:-:S05]  /*2a50*/  PRMT R22, R156, 0x8880, RZ ;  /* 0x000088809c167816 */ /* 0x020fca00000000ff */
[----:B------:R-:W-:-:S07]  /*2a60*/  IMAD R167, R22, R155, RZ ;  /* 0x0000009b16a77224 */ /* 0x000fce00078e02ff */
.L_x_53:
[----:B------:R-:W-:Y:S05]  /*2a70*/  BSYNC B1 ;  /* 0x0000000000017941 */ /* 0x000fea0003800000 */
.L_x_52:
[----:B------:R-:W-:Y:S01]  /*2a80*/  @!P3 IMAD R97, R97, R154, R167 ;  /* 0x0000009a6161b224 */ /* 0x000fe200078e02a7 */
[----:B------:R-:W-:Y:S04]  /*2a90*/  BSSY B1, `(.L_x_54) ;  /* 0x0000006000017945 */ /* 0x000fe80003800000 */
[----:B------:R0:W-:Y:S01]  /*2aa0*/  @!P3 STG.E.U8 desc[UR36][R158.64+0x11], R97 ;  /* 0x000011619e00b986 */ /* 0x0001e2000c101124 */
[----:B------:R-:W-:Y:S05]  /*2ab0*/  @P4 BRA `(.L_x_55) ;  /* 0x00000000000c4947 */ /* 0x000fea0003800000 */
[----:B------:R-:W5:Y:S02]  /*2ac0*/  LDG.E.U8 R156, desc[UR36][R88.64+0x10] ;  /* 0x00001024589c7981 */ /* 0x000f64000c1e1100 */
[----:B-----5:R-:W-:-:S05]  /*2ad0*/  PRMT R22, R156, 0x8880, RZ ;  /* 0x000088809c167816 */ /* 0x020fca00000000ff */
[----:B------:R-:W-:-:S07]  /*2ae0*/  IMAD R167, R22, R155, RZ ;  /* 0x0000009b16a77224 */ /* 0x000fce00078e02ff */
.L_x_55:
[----:B------:R-:W-:Y:S05]  /*2af0*/  BSYNC B1 ;  /* 0x0000000000017941 */ /* 0x000fea0003800000 */
.L_x_54:
[----:B------:R-:W-:Y:S01]  /*2b00*/  ISETP.LT.OR P2, PT, R164, 0x12, !P0 ;  /* 0x00000012a400780c */ /* 0x000fe20004741670 */
[----:B--2---:R-:W-:Y:S01]  /*2b10*/  @!P4 IMAD R91, R98, R154, R167 ;  /* 0x0000009a625bc224 */ /* 0x004fe200078e02a7 */
        /* <DEDUP_REMOVED lines=8> */
.L_x_57:
[----:B------:R-:W-:Y:S05]  /*2ba0*/  BSYNC B1 ;  /* 0x0000000000017941 */ /* 0x000fea0003800000 */
.L_x_56:
[----:B------:R-:W-:Y:S01]  /*2bb0*/  @!P2 IMAD R99, R99, R154, R167 ;  /* 0x0000009a6363a224 */ /* 0x000fe200078e02a7 */
[----:B------:R-:W-:Y:S04]  /*2bc0*/  BSSY B1, `(.L_x_58) ;  /* 0x0000006000017945 */ /* 0x000fe80003800000 */
[----:B------:R0:W-:Y:S01]  /*2bd0*/  @!P2 STG.E.U8 desc[UR36][R12.64+0x11], R99 ;  /* 0x000011630c00a986 */ /* 0x0001e2000c101124 */
[----:B------:R-:W-:Y:S05]  /*2be0*/  @P3 BRA `(.L_x_59) ;  /* 0x00000000000c3947 */ /* 0x000fea0003800000 */
[----:B------:R-:W5:Y:S02]  /*2bf0*/  LDG.E.U8 R156, desc[UR36][R162.64+0x18] ;  /* 0x00001824a29c7981 */ /* 0x000f64000c1e1100 */
[----:B-----5:R-:W-:-:S05]  /*2c00*/  PRMT R22, R156, 0x8880, RZ ;  /* 0x000088809c167816 */ /* 0x020fca00000000ff */
[----:B------:R-:W-:-:S07]  /*2c10*/  IMAD R167, R22, R155, RZ ;  /* 0x0000009b16a77224 */ /* 0x000fce00078e02ff */
.L_x_59:
[----:B------:R-:W-:Y:S05]  /*2c20*/  BSYNC B1 ;  /* 0x0000000000017941 */ /* 0x000fea0003800000 */
.L_x_58:
[----:B--2---:R-:W-:Y:S01]  /*2c30*/  @!P3 IMAD R91, R100, R154, R167 ;  /* 0x0000009a645bb224 */ /* 0x004fe200078e02a7 */
[----:B------:R-:W-:Y:S04]  /*2c40*/  BSSY B1, `(.L_x_60) ;  /* 0x0000006000017945 */ /* 0x000fe80003800000 */
[----:B------:R2:W-:Y:S01]  /*2c50*/  @!P3 STG.E.U8 desc[UR36][R158.64+0x18], R91 ;  /* 0x0000185b9e00b986 */ /* 0x0005e2000c101124 */
[----:B------:R-:W-:Y:S05]  /*2c60*/  @P4 BRA `(.L_x_61) ;  /* 0x00000000000c4947 */ /* 0x000fea0003800000 */
[----:B------:R-:W5:Y:S02]  /*2c70*/  LDG.E.U8 R156, desc[UR36][R162.64+0x19] ;  /* 0x00001924a29c7981 */ /* 0x000f64000c1e1100 */
[----:B-----5:R-:W-:-:S05]  /*2c80*/  PRMT R22, R156, 0x8880, RZ ;  /* 0x000088809c167816 */ /* 0x020fca00000000ff */
[----:B------:R-:W-:-:S07]  /*2c90*/  IMAD R167, R22, R155, RZ ;  /* 0x0000009b16a77224 */ /* 0x000fce00078e02ff */
.L_x_61:
[----:B------:R-:W-:Y:S05]  /*2ca0*/  BSYNC B1 ;  /* 0x0000000000017941 */ /* 0x000fea0003800000 */
.L_x_60:
        /* <DEDUP_REMOVED lines=10> */
.L_x_63:
[----:B------:R-:W-:Y:S05]  /*2d50*/  BSYNC B1 ;  /* 0x0000000000017941 */ /* 0x000fea0003800000 */
.L_x_62:
[----:B--2---:R-:W-:Y:S01]  /*2d60*/  @!P2 IMAD R91, R102, R154, R167 ;  /* 0x0000009a665ba224 */ /* 0x004fe200078e02a7 */
[----:B------:R-:W-:Y:S04]  /*2d70*/  BSSY B1, `(.L_x_64) ;  /* 0x0000006000017945 */ /* 0x000fe80003800000 */
[----:B------:R2:W-:Y:S01]  /*2d80*/  @!P2 STG.E.U8 desc[UR36][R12.64+0x18], R91 ;  /* 0x0000185b0c00a986 */ /* 0x0005e2000c101124 */
[----:B------:R-:W-:Y:S05]  /*2d90*/  @P3 BRA `(.L_x_65) ;  /* 0x00000000000c3947 */ /* 0x000fea0003800000 */
[----:B------:R-:W5:Y:S02]  /*2da0*/  LDG.E.U8 R156, desc[UR36][R88.64+0x19] ;  /* 0x00001924589c7981 */ /* 0x000f64000c1e1100 */
[----:B-----5:R-:W-:-:S05]  /*2db0*/  PRMT R22, R156, 0x8880, RZ ;  /* 0x000088809c167816 */ /* 0x020fca00000000ff */
[----:B------:R-:W-:-:S07]  /*2dc0*/  IMAD R167, R22, R155, RZ ;  /* 0x0000009b16a77224 */ /* 0x000fce00078e02ff */
.L_x_65:
[----:B------:R-:W-:Y:S05]  /*2dd0*/  BSYNC B1 ;  /* 0x0000000000017941 */ /* 0x000fea0003800000 */
.L_x_64:
[----:B------:R-:W-:Y:S01]  /*2de0*/  @!P3 IMAD R103, R103, R154, R167 ;  /* 0x0000009a6767b224 */ /* 0x000fe200078e02a7 */
[----:B------:R-:W-:Y:S04]  /*2df0*/  BSSY B1, `(.L_x_66) ;  /* 0x0000006000017945 */ /* 0x000fe80003800000 */
[----:B------:R0:W-:Y:S01]  /*2e00*/  @!P3 STG.E.U8 desc[UR36][R12.64+0x19], R103 ;  /* 0x000019670c00b986 */ /* 0x0001e2000c101124 */
[----:B------:R-:W-:Y:S05]  /*2e10*/  @P4 BRA `(.L_x_67) ;  /* 0x00000000000c4947 */ /* 0x000fea0003800000 */
[----:B------:R-:W5:Y:S02]  /*2e20*/  LDG.E.U8 R156, desc[UR36][R162.64+0x20] ;  /* 0x00002024a29c7981 */ /* 0x000f64000c1e1100 */
[----:B-----5:R-:W-:-:S05]  /*2e30*/  PRMT R22, R156, 0x8880, RZ ;  /* 0x000088809c167816 */ /* 0x020fca00000000ff */
[----:B------:R-:W-:-:S07]  /*2e40*/  IMAD R167, R22, R155, RZ ;  /* 0x0000009b16a77224 */ /* 0x000fce00078e02ff */
.L_x_67:
[----:B------:R-:W-:Y:S05]  /*2e50*/  BSYNC B1 ;  /* 0x0000000000017941 */ /* 0x000fea0003800000 */
.L_x_66:
        /* <DEDUP_REMOVED lines=10> */
.L_x_69:
[----:B------:R-:W-:Y:S05]  /*2f00*/  BSYNC B1 ;  /* 0x0000000000017941 */ /* 0x000fea0003800000 */
.L_x_68:
[----:B------:R-:W-:Y:S01]  /*2f10*/  @!P2 IMAD R105, R105, R154, R167 ;  /* 0x0000009a6969a224 */ /* 0x000fe200078e02a7 */
[----:B------:R-:W-:Y:S04]  /*2f20*/  BSSY B1, `(.L_x_70) ;  /* 0x0000006000017945 */ /* 0x000fe80003800000 */
[----:B------:R0:W-:Y:S01]  /*2f30*/  @!P2 STG.E.U8 desc[UR36][R158.64+0x21], R105 ;  /* 0x000021699e00a986 */ /* 0x0001e2000c101124 */
[----:B------:R-:W-:Y:S05]  /*2f40*/  @P3 BRA `(.L_x_71) ;  /* 0x00000000000c3947 */ /* 0x000fea0003800000 */
[----:B------:R-:W5:Y:S02]  /*2f50*/  LDG.E.U8 R156, desc[UR36][R88.64+0x20] ;  /* 0x00002024589c7981 */ /* 0x000f64000c1e1100 */
[----:B-----5:R-:W-:-:S05]  /*2f60*/  PRMT R22, R156, 0x8880, RZ ;  /* 0x000088809c167816 */ /* 0x020fca00000000ff */
[----:B------:R-:W-:-:S07]  /*2f70*/  IMAD R167, R22, R155, RZ ;  /* 0x0000009b16a77224 */ /* 0x000fce00078e02ff */
.L_x_71:
[----:B------:R-:W-:Y:S05]  /*2f80*/  BSYNC B1 ;  /* 0x0000000000017941 */ /* 0x000fea0003800000 */
.L_x_70:
[----:B--2---:R-:W-:Y:S01]  /*2f90*/  @!P3 IMAD R91, R106, R154, R167 ;  /* 0x0000009a6a5bb224 */ /* 0x004fe200078e02a7 */
[----:B------:R-:W-:Y:S04]  /*2fa0*/  BSSY B1, `(.L_x_72) ;  /* 0x0000006000017945 */ /* 0x000fe80003800000 */
[----:B------:R2:W-:Y:S01]  /*2fb0*/  @!P3 STG.E.U8 desc[UR36][R12.64+0x20], R91 ;  /* 0x0000205b0c00b986 */ /* 0x0005e2000c101124 */
[----:B------:R-:W-:Y:S05]  /*2fc0*/  @P4 BRA `(.L_x_73) ;  /* 0x00000000000c4947 */ /* 0x000fea0003800000 */
[----:B------:R-:W5:Y:S02]  /*2fd0*/  LDG.E.U8 R156, desc[UR36][R88.64+0x21] ;  /* 0x00002124589c7981 */ /* 0x000f64000c1e1100 */
[----:B-----5:R-:W-:-:S05]  /*2fe0*/  PRMT R22, R156, 0x8880, RZ ;  /* 0x000088809c167816 */ /* 0x020fca00000000ff */
[----:B------:R-:W-:-:S07]  /*2ff0*/  IMAD R167, R22, R155, RZ ;  /* 0x0000009b16a77224 */ /* 0x000fce00078e02ff */
.L_x_73:
[----:B------:R-:W-:Y:S05]  /*3000*/  BSYNC B1 ;  /* 0x0000000000017941 */ /* 0x000fea0003800000 */
.L_x_72:
        /* <DEDUP_REMOVED lines=10> */
.L_x_75:
[----:B------:R-:W-:Y:S05]  /*30b0*/  BSYNC B1 ;  /* 0x0000000000017941 */ /* 0x000fea0003800000 */
.L_x_74:
[----:B--2---:R-:W-:Y:S01]  /*30c0*/  @!P2 IMAD R91, R108, R154, R167 ;  /* 0x0000009a6c5ba224 */ /* 0x004fe200078e02a7 */
[----:B------:R-:W-:Y:S04]  /*30d0*/  BSSY B1, `(.L_x_76) ;  /* 0x0000006000017945 */ /* 0x000fe80003800000 */
[----:B------:R2:W-:Y:S01]  /*30e0*/  @!P2 STG.E.U8 desc[UR36][R158.64+0x28], R91 ;  /* 0x0000285b9e00a986 */ /* 0x0005e2000c101124 */
[----:B------:R-:W-:Y:S05]  /*30f0*/  @P3 BRA `(.L_x_77) ;  /* 0x00000000000c3947 */ /* 0x000fea0003800000 */
[----:B------:R-:W5:Y:S02]  /*3100*/  LDG.E.U8 R156, desc[UR36][R162.64+0x29] ;  /* 0x00002924a29c7981 */ /* 0x000f64000c1e1100 */
[----:B-----5:R-:W-:-:S05]  /*3110*/  PRMT R22, R156, 0x8880, RZ ;  /* 0x000088809c167816 */ /* 0x020fca00000000ff */
[----:B------:R-:W-:-:S07]  /*3120*/  IMAD R167, R22, R155, RZ ;  /* 0x0000009b16a77224 */ /* 0x000fce00078e02ff */
.L_x_77:
[----:B------:R-:W-:Y:S05]  /*3130*/  BSYNC B1 ;  /* 0x0000000000017941 */ /* 0x000fea0003800000 */
.L_x_76:
[----:B------:R-:W-:Y:S01]  /*3140*/  @!P3 IMAD R109, R109, R154, R167 ;  /* 0x0000009a6d6db224 */ /* 0x000fe200078e02a7 */
[----:B------:R-:W-:Y:S04]  /*3150*/  BSSY B1, `(.L_x_78) ;  /* 0x0000006000017945 */ /* 0x000fe80003800000 */
[----:B------:R0:W-:Y:S01]  /*3160*/  @!P3 STG.E.U8 desc[UR36][R158.64+0x29], R109 ;  /* 0x0000296d9e00b986 */ /* 0x0001e2000c101124 */
[----:B------:R-:W-:Y:S05]  /*3170*/  @P4 BRA `(.L_x_79) ;  /* 0x00000000000c4947 */ /* 0x000fea0003800000 */
[----:B------:R-:W5:Y:S02]  /*3180*/  LDG.E.U8 R156, desc[UR36][R88.64+0x28] ;  /* 0x00002824589c7981 */ /* 0x000f64000c1e1100 */
[----:B-----5:R-:W-:-:S05]  /*3190*/  PRMT R22, R156, 0x8880, RZ ;  /* 0x000088809c167816 */ /* 0x020fca00000000ff */
[----:B------:R-:W-:-:S07]  /*31a0*/  IMAD R167, R22, R155, RZ ;  /* 0x0000009b16a77224 */ /* 0x000fce00078e02ff */
.L_x_79:
[----:B------:R-:W-:Y:S05]  /*31b0*/  BSYNC B1 ;  /* 0x0000000000017941 */ /* 0x000fea0003800000 */
.L_x_78:
        /* <DEDUP_REMOVED lines=10> */
.L_x_81:
[----:B------:R-:W-:Y:S05]  /*3260*/  BSYNC B1 ;  /* 0x0000000000017941 */ /* 0x000fea0003800000 */
.L_x_80:
[----:B------:R-:W-:Y:S01]  /*3270*/  @!P2 IMAD R111, R111, R154, R167 ;  /* 0x0000009a6f6fa224 */ /* 0x000fe200078e02a7 */
[----:B------:R-:W-:Y:S04]  /*3280*/  BSSY B1, `(.L_x_82) ;  /* 0x0000006000017945 */ /* 0x000fe80003800000 */
[----:B------:R0:W-:Y:S01]  /*3290*/  @!P2 STG.E.U8 desc[UR36][R12.64+0x29], R111 ;  /* 0x0000296f0c00a986 */ /* 0x0001e2000c101124 */
[----:B------:R-:W-:Y:S05]  /*32a0*/  @P3 BRA `(.L_x_83) ;  /* 0x00000000000c3947 */ /* 0x000fea0003800000 */
[----:B------:R-:W5:Y:S02]  /*32b0*/  LDG.E.U8 R156, desc[UR36][R162.64+0x30] ;  /* 0x00003024a29c7981 */ /* 0x000f64000c1e1100 */
[----:B-----5:R-:W-:-:S05]  /*32c0*/  PRMT R22, R156, 0x8880, RZ ;  /* 0x000088809c167816 */ /* 0x020fca00000000ff */
[----:B------:R-:W-:-:S07]  /*32d0*/  IMAD R167, R22, R155, RZ ;  /* 0x0000009b16a77224 */ /* 0x000fce00078e02ff */
.L_x_83:
[----:B------:R-:W-:Y:S05]  /*32e0*/  BSYNC B1 ;  /* 0x0000000000017941 */ /* 0x000fea0003800000 */
.L_x_82:
[----:B--2---:R-:W-:Y:S01]  /*32f0*/  @!P3 IMAD R91, R112, R154, R167 ;  /* 0x0000009a705bb224 */ /* 0x004fe200078e02a7 */
[----:B------:R-:W-:Y:S04]  /*3300*/  BSSY B1, `(.L_x_84) ;  /* 0x0000006000017945 */ /* 0x000fe80003800000 */
[----:B------:R2:W-:Y:S01]  /*3310*/  @!P3 STG.E.U8 desc[UR36][R158.64+0x30], R91 ;  /* 0x0000305b9e00b986 */ /* 0x0005e2000c101124 */
[----:B------:R-:W-:Y:S05]  /*3320*/  @P4 BRA `(.L_x_85) ;  /* 0x00000000000c4947 */ /* 0x000fea0003800000 */
[----:B------:R-:W5:Y:S02]  /*3330*/  LDG.E.U8 R156, desc[UR36][R162.64+0x31] ;  /* 0x00003124a29c7981 */ /* 0x000f64000c1e1100 */
[----:B-----5:R-:W-:-:S05]  /*3340*/  PRMT R22, R156, 0x8880, RZ ;  /* 0x000088809c167816 */ /* 0x020fca00000000ff */
[----:B------:R-:W-:-:S07]  /*3350*/  IMAD R167, R22, R155, RZ ;  /* 0x0000009b16a77224 */ /* 0x000fce00078e02ff */
.L_x_85:
[----:B------:R-:W-:Y:S05]  /*3360*/  BSYNC B1 ;  /* 0x0000000000017941 */ /* 0x000fea0003800000 */
.L_x_84:
        /* <DEDUP_REMOVED lines=10> */
.L_x_87:
[----:B------:R-:W-:Y:S05]  /*3410*/  BSYNC B1 ;  /* 0x0000000000017941 */ /* 0x000fea0003800000 */
.L_x_86:
[----:B--2---:R-:W-:Y:S01]  /*3420*/  @!P2 IMAD R91, R114, R154, R167 ;  /* 0x0000009a725ba224 */ /* 0x004fe200078e02a7 */
[----:B------:R-:W-:Y:S04]  /*3430*/  BSSY B1, `(.L_x_88) ;  /* 0x0000006000017945 */ /* 0x000fe80003800000 */
[----:B------:R2:W-:Y:S01]  /*3440*/  @!P2 STG.E.U8 desc[UR36][R12.64+0x30], R91 ;  /* 0x0000305b0c00a986 */ /* 0x0005e2000c101124 */
[----:B------:R-:W-:Y:S05]  /*3450*/  @P3 BRA `(.L_x_89) ;  /* 0x00000000000c3947 */ /* 0x000fea0003800000 */
[----:B------:R-:W5:Y:S02]  /*3460*/  LDG.E.U8 R156, desc[UR36][R88.64+0x31] ;  /* 0x00003124589c7981 */ /* 0x000f64000c1e1100 */
[----:B-----5:R-:W-:-:S05]  /*3470*/  PRMT R22, R156, 0x8880, RZ ;  /* 0x000088809c167816 */ /* 0x020fca00000000ff */
[----:B------:R-:W-:-:S07]  /*3480*/  IMAD R167, R22, R155, RZ ;  /* 0x0000009b16a77224 */ /* 0x000fce00078e02ff */
.L_x_89:
[----:B------:R-:W-:Y:S05]  /*3490*/  BSYNC B1 ;  /* 0x0000000000017941 */ /* 0x000fea0003800000 */
.L_x_88:
[----:B------:R-:W-:Y:S01]  /*34a0*/  @!P3 IMAD R115, R115, R154, R167 ;  /* 0x0000009a7373b224 */ /* 0x000fe200078e02a7 */
[----:B------:R-:W-:Y:S04]  /*34b0*/  BSSY B1, `(.L_x_90) ;  /* 0x0000006000017945 */ /* 0x000fe80003800000 */
[----:B------:R0:W-:Y:S01]  /*34c0*/  @!P3 STG.E.U8 desc[UR36][R12.64+0x31], R115 ;  /* 0x000031730c00b986 */ /* 0x0001e2000c101124 */
[----:B------:R-:W-:Y:S05]  /*34d0*/  @P4 BRA `(.L_x_91) ;  /* 0x00000000000c4947 */ /* 0x000fea0003800000 */
[----:B------:R-:W5:Y:S02]  /*34e0*/  LDG.E.U8 R156, desc[UR36][R162.64+0x38] ;  /* 0x00003824a29c7981 */ /* 0x000f64000c1e1100 */
[----:B-----5:R-:W-:-:S05]  /*34f0*/  PRMT R22, R156, 0x8880, RZ ;  /* 0x000088809c167816 */ /* 0x020fca00000000ff */
[----:B------:R-:W-:-:S07]  /*3500*/  IMAD R167, R22, R155, RZ ;  /* 0x0000009b16a77224 */ /* 0x000fce00078e02ff */
.L_x_91:
[----:B------:R-:W-:Y:S05]  /*3510*/  BSYNC B1 ;  /* 0x0000000000017941 */ /* 0x000fea0003800000 */
.L_x_90:
        /* <DEDUP_REMOVED lines=10> */
.L_x_93:
[----:B------:R-:W-:Y:S05]  /*35c0*/  BSYNC B1 ;  /* 0x0000000000017941 */ /* 0x000fea0003800000 */
.L_x_92:
[----:B------:R-:W-:Y:S01]  /*35d0*/  @!P2 IMAD R117, R117, R154, R167 ;  /* 0x0000009a7575a224 */ /* 0x000fe200078e02a7 */
[----:B------:R-:W-:Y:S04]  /*35e0*/  BSSY B1, `(.L_x_94) ;  /* 0x0000006000017945 */ /* 0x000fe80003800000 */
[----:B------:R0:W-:Y:S01]  /*35f0*/  @!P2 STG.E.U8 desc[UR36][R158.64+0x39], R117 ;  /* 0x000039759e00a986 */ /* 0x0001e2000c101124 */
[----:B------:R-:W-:Y:S05]  /*3600*/  @P3 BRA `(.L_x_95) ;  /* 0x00000000000c3947 */ /* 0x000fea0003800000 */
[----:B------:R-:W5:Y:S02]  /*3610*/  LDG.E.U8 R156, desc[UR36][R88.64+0x38] ;  /* 0x00003824589c7981 */ /* 0x000f64000c1e1100 */
[----:B-----5:R-:W-:-:S05]  /*3620*/  PRMT R22, R156, 0x8880, RZ ;  /* 0x000088809c167816 */ /* 0x020fca00000000ff */
[----:B------:R-:W-:-:S07]  /*3630*/  IMAD R167, R22, R155, RZ ;  /* 0x0000009b16a77224 */ /* 0x000fce00078e02ff */
.L_x_95:
[----:B------:R-:W-:Y:S05]  /*3640*/  BSYNC B1 ;  /* 0x0000000000017941 */ /* 0x000fea0003800000 */
.L_x_94:
[----:B--2---:R-:W-:Y:S01]  /*3650*/  @!P3 IMAD R91, R118, R154, R167 ;  /* 0x0000009a765bb224 */ /* 0x004fe200078e02a7 */
[----:B------:R-:W-:Y:S04]  /*3660*/  BSSY B1, `(.L_x_96) ;  /* 0x0000006000017945 */ /* 0x000fe80003800000 */
[----:B------:R2:W-:Y:S01]  /*3670*/  @!P3 STG.E.U8 desc[UR36][R12.64+0x38], R91 ;  /* 0x0000385b0c00b986 */ /* 0x0005e2000c101124 */
[----:B------:R-:W-:Y:S05]  /*3680*/  @P4 BRA `(.L_x_97) ;  /* 0x00000000000c4947 */ /* 0x000fea0003800000 */
[----:B------:R-:W5:Y:S02]  /*3690*/  LDG.E.U8 R156, desc[UR36][R88.64+0x39] ;  /* 0x00003924589c7981 */ /* 0x000f64000c1e1100 */
[----:B-----5:R-:W-:-:S05]  /*36a0*/  PRMT R22, R156, 0x8880, RZ ;  /* 0x000088809c167816 */ /* 0x020fca00000000ff */
[----:B------:R-:W-:-:S07]  /*36b0*/  IMAD R167, R22, R155, RZ ;  /* 0x0000009b16a77224 */ /* 0x000fce00078e02ff */
.L_x_97:
[----:B------:R-:W-:Y:S05]  /*36c0*/  BSYNC B1 ;  /* 0x0000000000017941 */ /* 0x000fea0003800000 */
.L_x_96:
        /* <DEDUP_REMOVED lines=10> */
.L_x_99:
[----:B------:R-:W-:Y:S05]  /*3770*/  BSYNC B1 ;  /* 0x0000000000017941 */ /* 0x000fea0003800000 */
.L_x_98:
[----:B--2---:R-:W-:Y:S01]  /*3780*/  @!P2 IMAD R91, R120, R154, R167 ;  /* 0x0000009a785ba224 */ /* 0x004fe200078e02a7 */
[----:B------:R-:W-:Y:S04]  /*3790*/  BSSY B1, `(.L_x_100) ;  /* 0x0000006000017945 */ /* 0x000fe80003800000 */
[----:B------:R2:W-:Y:S01]  /*37a0*/  @!P2 STG.E.U8 desc[UR36][R158.64+0x40], R91 ;  /* 0x0000405b9e00a986 */ /* 0x0005e2000c101124 */
[----:B------:R-:W-:Y:S05]  /*37b0*/  @P3 BRA `(.L_x_101) ;  /* 0x00000000000c3947 */ /* 0x000fea0003800000 */
[----:B------:R-:W5:Y:S02]  /*37c0*/  LDG.E.U8 R156, desc[UR36][R162.64+0x41] ;  /* 0x00004124a29c7981 */ /* 0x000f64000c1e1100 */
[----:B-----5:R-:W-:-:S05]  /*37d0*/  PRMT R22, R156, 0x8880, RZ ;  /* 0x000088809c167816 */ /* 0x020fca00000000ff */
[----:B------:R-:W-:-:S07]  /*37e0*/  IMAD R167, R22, R155, RZ ;  /* 0x0000009b16a77224 */ /* 0x000fce00078e02ff */
.L_x_101:
[----:B------:R-:W-:Y:S05]  /*37f0*/  BSYNC B1 ;  /* 0x0000000000017941 */ /* 0x000fea0003800000 */
.L_x_100:
[----:B------:R-:W-:Y:S01]  /*3800*/  @!P3 IMAD R121, R121, R154, R167 ;  /* 0x0000009a7979b224 */ /* 0x000fe200078e02a7 */
[----:B------:R-:W-:Y:S04]  /*3810*/  BSSY B1, `(.L_x_102) ;  /* 0x0000006000017945 */ /* 0x000fe80003800000 */
[----:B------:R0:W-:Y:S01]  /*3820*/  @!P3 STG.E.U8 desc[UR36][R158.64+0x41], R121 ;  /* 0x000041799e00b986 */ /* 0x0001e2000c101124 */
[----:B------:R-:W-:Y:S05]  /*3830*/  @P4 BRA `(.L_x_103) ;  /* 0x00000000000c4947 */ /* 0x000fea0003800000 */
[----:B------:R-:W5:Y:S02]  /*3840*/  LDG.E.U8 R156, desc[UR36][R88.64+0x40] ;  /* 0x00004024589c7981 */ /* 0x000f64000c1e1100 */
[----:B-----5:R-:W-:-:S05]  /*3850*/  PRMT R22, R156, 0x8880, RZ ;  /* 0x000088809c167816 */ /* 0x020fca00000000ff */
[----:B------:R-:W-:-:S07]  /*3860*/  IMAD R167, R22, R155, RZ ;  /* 0x0000009b16a77224 */ /* 0x000fce00078e02ff */
.L_x_103:
[----:B------:R-:W-:Y:S05]  /*3870*/  BSYNC B1 ;  /* 0x0000000000017941 */ /* 0x000fea0003800000 */
.L_x_102:
        /* <DEDUP_REMOVED lines=10> */
.L_x_105:
[----:B------:R-:W-:Y:S05]  /*3920*/  BSYNC B1 ;  /* 0x0000000000017941 */ /* 0x000fea0003800000 */
.L_x_104:
[----:B------:R-:W-:Y:S01]  /*3930*/  @!P2 IMAD R123, R123, R154, R167 ;  /* 0x0000009a7b7ba224 */ /* 0x000fe200078e02a7 */
[----:B------:R-:W-:Y:S04]  /*3940*/  BSSY B1, `(.L_x_106) ;  /* 0x0000006000017945 */ /* 0x000fe80003800000 */
[----:B------:R0:W-:Y:S01]  /*3950*/  @!P2 STG.E.U8 desc[UR36][R12.64+0x41], R123 ;  /* 0x0000417b0c00a986 */ /* 0x0001e2000c101124 */
[----:B------:R-:W-:Y:S05]  /*3960*/  @P3 BRA `(.L_x_107) ;  /* 0x00000000000c3947 */ /* 0x000fea0003800000 */
[----:B------:R-:W5:Y:S02]  /*3970*/  LDG.E.U8 R156, desc[UR36][R162.64+0x48] ;  /* 0x00004824a29c7981 */ /* 0x000f64000c1e1100 */
[----:B-----5:R-:W-:-:S05]  /*3980*/  PRMT R22, R156, 0x8880, RZ ;  /* 0x000088809c167816 */ /* 0x020fca00000000ff */
[----:B------:R-:W-:-:S07]  /*3990*/  IMAD R167, R22, R155, RZ ;  /* 0x0000009b16a77224 */ /* 0x000fce00078e02ff */
.L_x_107:
[----:B------:R-:W-:Y:S05]  /*39a0*/  BSYNC B1 ;  /* 0x0000000000017941 */ /* 0x000fea0003800000 */
.L_x_106:
[----:B--2---:R-:W-:Y:S01]  /*39b0*/  @!P3 IMAD R91, R124, R154, R167 ;  /* 0x0000009a7c5bb224 */ /* 0x004fe200078e02a7 */
[----:B------:R-:W-:Y:S04]  /*39c0*/  BSSY B1, `(.L_x_108) ;  /* 0x0000006000017945 */ /* 0x000fe80003800000 */
[----:B------:R2:W-:Y:S01]  /*39d0*/  @!P3 STG.E.U8 desc[UR36][R158.64+0x48], R91 ;  /* 0x0000485b9e00b986 */ /* 0x0005e2000c101124 */
[----:B------:R-:W-:Y:S05]  /*39e0*/  @P4 BRA `(.L_x_109) ;  /* 0x00000000000c4947 */ /* 0x000fea0003800000 */
[----:B------:R-:W5:Y:S02]  /*39f0*/  LDG.E.U8 R156, desc[UR36][R162.64+0x49] ;  /* 0x00004924a29c7981 */ /* 0x000f64000c1e1100 */
[----:B-----5:R-:W-:-:S05]  /*3a00*/  PRMT R22, R156, 0x8880, RZ ;  /* 0x000088809c167816 */ /* 0x020fca00000000ff */
[----:B------:R-:W-:-:S07]  /*3a10*/  IMAD R167, R22, R155, RZ ;  /* 0x0000009b16a77224 */ /* 0x000fce00078e02ff */
.L_x_109:
[----:B------:R-:W-:Y:S05]  /*3a20*/  BSYNC B1 ;  /* 0x0000000000017941 */ /* 0x000fea0003800000 */
.L_x_108:
        /* <DEDUP_REMOVED lines=10> */
.L_x_111:
[----:B------:R-:W-:Y:S05]  /*3ad0*/  BSYNC B1 ;  /* 0x0000000000017941 */ /* 0x000fea0003800000 */
.L_x_110:
[----:B--2---:R-:W-:Y:S01]  /*3ae0*/  @!P2 IMAD R91, R126, R154, R167 ;  /* 0x0000009a7e5ba224 */ /* 0x004fe200078e02a7 */
[----:B------:R-:W-:Y:S04]  /*3af0*/  BSSY B1, `(.L_x_112) ;  /* 0x0000006000017945 */ /* 0x000fe80003800000 */
[----:B------:R2:W-:Y:S01]  /*3b00*/  @!P2 STG.E.U8 desc[UR36][R12.64+0x48], R91 ;  /* 0x0000485b0c00a986 */ /* 0x0005e2000c101124 */
[----:B------:R-:W-:Y:S05]  /*3b10*/  @P3 BRA `(.L_x_113) ;  /* 0x00000000000c3947 */ /* 0x000fea0003800000 */
[----:B------:R-:W5:Y:S02]  /*3b20*/  LDG.E.U8 R156, desc[UR36][R88.64+0x49] ;  /* 0x00004924589c7981 */ /* 0x000f64000c1e1100 */
[----:B-----5:R-:W-:-:S05]  /*3b30*/  PRMT R22, R156, 0x8880, RZ ;  /* 0x000088809c167816 */ /* 0x020fca00000000ff */
[----:B------:R-:W-:-:S07]  /*3b40*/  IMAD R167, R22, R155, RZ ;  /* 0x0000009b16a77224 */ /* 0x000fce00078e02ff */
.L_x_113:
[----:B------:R-:W-:Y:S05]  /*3b50*/  BSYNC B1 ;  /* 0x0000000000017941 */ /* 0x000fea0003800000 */
.L_x_112:
[----:B------:R-:W-:Y:S01]  /*3b60*/  @!P3 IMAD R127, R127, R154, R167 ;  /* 0x0000009a7f7fb224 */ /* 0x000fe200078e02a7 */
[----:B------:R-:W-:Y:S04]  /*3b70*/  BSSY B1, `(.L_x_114) ;  /* 0x0000006000017945 */ /* 0x000fe80003800000 */
[----:B------:R0:W-:Y:S01]  /*3b80*/  @!P3 STG.E.U8 desc[UR36][R12.64+0x49], R127 ;  /* 0x0000497f0c00b986 */ /* 0x0001e2000c101124 */
[----:B------:R-:W-:Y:S05]  /*3b90*/  @P4 BRA `(.L_x_115) ;  /* 0x00000000000c4947 */ /* 0x000fea0003800000 */
[----:B------:R-:W5:Y:S02]  /*3ba0*/  LDG.E.U8 R156, desc[UR36][R162.64+0x50] ;  /* 0x00005024a29c7981 */ /* 0x000f64000c1e1100 */
[----:B-----5:R-:W-:-:S05]  /*3bb0*/  PRMT R22, R156, 0x8880, RZ ;  /* 0x000088809c167816 */ /* 0x020fca00000000ff */
[----:B------:R-:W-:-:S07]  /*3bc0*/  IMAD R167, R22, R155, RZ ;  /* 0x0000009b16a77224 */ /* 0x000fce00078e02ff */
.L_x_115:
[----:B------:R-:W-:Y:S05]  /*3bd0*/  BSYNC B1 ;  /* 0x0000000000017941 */ /* 0x000fea0003800000 */
.L_x_114:
        /* <DEDUP_REMOVED lines=10> */
.L_x_117:
[----:B------:R-:W-:Y:S05]  /*3c80*/  BSYNC B1 ;  /* 0x0000000000017941 */ /* 0x000fea0003800000 */
.L_x_116:
[----:B------:R-:W-:Y:S01]  /*3c90*/  @!P2 IMAD R129, R129, R154, R167 ;  /* 0x0000009a8181a224 */ /* 0x000fe200078e02a7 */
[----:B------:R-:W-:Y:S04]  /*3ca0*/  BSSY B1, `(.L_x_118) ;  /* 0x0000006000017945 */ /* 0x000fe80003800000 */
[----:B------:R0:W-:Y:S01]  /*3cb0*/  @!P2 STG.E.U8 desc[UR36][R158.64+0x51], R129 ;  /* 0x000051819e00a986 */ /* 0x0001e2000c101124 */
[----:B------:R-:W-:Y:S05]  /*3cc0*/  @P3 BRA `(.L_x_119) ;  /* 0x00000000000c3947 */ /* 0x000fea0003800000 */
[----:B------:R-:W5:Y:S02]  /*3cd0*/  LDG.E.U8 R156, desc[UR36][R88.64+0x50] ;  /* 0x00005024589c7981 */ /* 0x000f64000c1e1100 */
[----:B-----5:R-:W-:-:S05]  /*3ce0*/  PRMT R22, R156, 0x8880, RZ ;  /* 0x000088809c167816 */ /* 0x020fca00000000ff */
[----:B------:R-:W-:-:S07]  /*3cf0*/  IMAD R167, R22, R155, RZ ;  /* 0x0000009b16a77224 */ /* 0x000fce00078e02ff */
.L_x_119:
[----:B------:R-:W-:Y:S05]  /*3d00*/  BSYNC B1 ;  /* 0x0000000000017941 */ /* 0x000fea0003800000 */
.L_x_118:
[----:B--2---:R-:W-:Y:S01]  /*3d10*/  @!P3 IMAD R91, R130, R154, R167 ;  /* 0x0000009a825bb224 */ /* 0x004fe200078e02a7 */
[----:B------:R-:W-:Y:S04]  /*3d20*/  BSSY B1, `(.L_x_120) ;  /* 0x0000006000017945 */ /* 0x000fe80003800000 */
[----:B------:R2:W-:Y:S01]  /*3d30*/  @!P3 STG.E.U8 desc[UR36][R12.64+0x50], R91 ;  /* 0x0000505b0c00b986 */ /* 0x0005e2000c101124 */
[----:B------:R-:W-:Y:S05]  /*3d40*/  @P4 BRA `(.L_x_121) ;  /* 0x00000000000c4947 */ /* 0x000fea0003800000 */
[----:B------:R-:W5:Y:S02]  /*3d50*/  LDG.E.U8 R156, desc[UR36][R88.64+0x51] ;  /* 0x00005124589c7981 */ /* 0x000f64000c1e1100 */
[----:B-----5:R-:W-:-:S05]  /*3d60*/  PRMT R22, R156, 0x8880, RZ ;  /* 0x000088809c167816 */ /* 0x020fca00000000ff */
[----:B------:R-:W-:-:S07]  /*3d70*/  IMAD R167, R22, R155, RZ ;  /* 0x0000009b16a77224 */ /* 0x000fce00078e02ff */
.L_x_121:
[----:B------:R-:W-:Y:S05]  /*3d80*/  BSYNC B1 ;  /* 0x0000000000017941 */ /* 0x000fea0003800000 */
.L_x_120:
        /* <DEDUP_REMOVED lines=10> */
.L_x_123:
[----:B------:R-:W-:Y:S05]  /*3e30*/  BSYNC B1 ;  /* 0x0000000000017941 */ /* 0x000fea0003800000 */
.L_x_122:
[----:B--2---:R-:W-:Y:S01]  /*3e40*/  @!P2 IMAD R91, R132, R154, R167 ;  /* 0x0000009a845ba224 */ /* 0x004fe200078e02a7 */
[----:B------:R-:W-:Y:S04]  /*3e50*/  BSSY B1, `(.L_x_124) ;  /* 0x0000006000017945 */ /* 0x000fe80003800000 */
[----:B------:R2:W-:Y:S01]  /*3e60*/  @!P2 STG.E.U8 desc[UR36][R158.64+0x58], R91 ;  /* 0x0000585b9e00a986 */ /* 0x0005e2000c101124 */
[----:B------:R-:W-:Y:S05]  /*3e70*/  @P3 BRA `(.L_x_125) ;  /* 0x00000000000c3947 */ /* 0x000fea0003800000 */
[----:B------:R-:W5:Y:S02]  /*3e80*/  LDG.E.U8 R156, desc[UR36][R162.64+0x59] ;  /* 0x00005924a29c7981 */ /* 0x000f64000c1e1100 */
[----:B-----5:R-:W-:-:S05]  /*3e90*/  PRMT R22, R156, 0x8880, RZ ;  /* 0x000088809c167816 */ /* 0x020fca00000000ff */
[----:B------:R-:W-:-:S07]  /*3ea0*/  IMAD R167, R22, R155, RZ ;  /* 0x0000009b16a77224 */ /* 0x000fce00078e02ff */
.L_x_125:
[----:B------:R-:W-:Y:S05]  /*3eb0*/  BSYNC B1 ;  /* 0x0000000000017941 */ /* 0x000fea0003800000 */
.L_x_124:
[----:B------:R-:W-:Y:S01]  /*3ec0*/  @!P3 IMAD R133, R133, R154, R167 ;  /* 0x0000009a8585b224 */ /* 0x000fe200078e02a7 */
[----:B------:R-:W-:Y:S04]  /*3ed0*/  BSSY B1, `(.L_x_126) ;  /* 0x0000006000017945 */ /* 0x000fe80003800000 */
[----:B------:R0:W-:Y:S01]  /*3ee0*/  @!P3 STG.E.U8 desc[UR36][R158.64+0x59], R133 ;  /* 0x000059859e00b986 */ /* 0x0001e2000c101124 */
[----:B------:R-:W-:Y:S05]  /*3ef0*/  @P4 BRA `(.L_x_127) ;  /* 0x00000000000c4947 */ /* 0x000fea0003800000 */
[----:B------:R-:W5:Y:S02]  /*3f00*/  LDG.E.U8 R156, desc[UR36][R88.64+0x58] ;  /* 0x00005824589c7981 */ /* 0x000f64000c1e1100 */
[----:B-----5:R-:W-:-:S05]  /*3f10*/  PRMT R22, R156, 0x8880, RZ ;  /* 0x000088809c167816 */ /* 0x020fca00000000ff */
[----:B------:R-:W-:-:S07]  /*3f20*/  IMAD R167, R22, R155, RZ ;  /* 0x0000009b16a77224 */ /* 0x000fce00078e02ff */
.L_x_127:
[----:B------:R-:W-:Y:S05]  /*3f30*/  BSYNC B1 ;  /* 0x0000000000017941 */ /* 0x000fea0003800000 */
.L_x_126:
        /* <DEDUP_REMOVED lines=10> */
.L_x_129:
[----:B------:R-:W-:Y:S05]  /*3fe0*/  BSYNC B1 ;  /* 0x0000000000017941 */ /* 0x000fea0003800000 */
.L_x_128:
[----:B------:R-:W-:Y:S01]  /*3ff0*/  @!P2 IMAD R135, R135, R154, R167 ;  /* 0x0000009a8787a224 */ /* 0x000fe200078e02a7 */
[----:B------:R-:W-:Y:S04]  /*4000*/  BSSY B1, `(.L_x_130) ;  /* 0x0000006000017945 */ /* 0x000fe80003800000 */
[----:B------:R0:W-:Y:S01]  /*4010*/  @!P2 STG.E.U8 desc[UR36][R12.64+0x59], R135 ;  /* 0x000059870c00a986 */ /* 0x0001e2000c101124 */
[----:B------:R-:W-:Y:S05]  /*4020*/  @P3 BRA `(.L_x_131) ;  /* 0x00000000000c3947 */ /* 0x000fea0003800000 */
[----:B------:R-:W5:Y:S02]  /*4030*/  LDG.E.U8 R156, desc[UR36][R162.64+0x60] ;  /* 0x00006024a29c7981 */ /* 0x000f64000c1e1100 */
[----:B-----5:R-:W-:-:S05]  /*4040*/  PRMT R22, R156, 0x8880, RZ ;  /* 0x000088809c167816 */ /* 0x020fca00000000ff */
[----:B------:R-:W-:-:S07]  /*4050*/  IMAD R167, R22, R155, RZ ;  /* 0x0000009b16a77224 */ /* 0x000fce00078e02ff */
.L_x_131:
[----:B------:R-:W-:Y:S05]  /*4060*/  BSYNC B1 ;  /* 0x0000000000017941 */ /* 0x000fea0003800000 */
.L_x_130:
[----:B--2---:R-:W-:Y:S01]  /*4070*/  @!P3 IMAD R91, R136, R154, R167 ;  /* 0x0000009a885bb224 */ /* 0x004fe200078e02a7 */
[----:B------:R-:W-:Y:S04]  /*4080*/  BSSY B1, `(.L_x_132) ;  /* 0x0000006000017945 */ /* 0x000fe80003800000 */
[----:B------:R2:W-:Y:S01]  /*4090*/  @!P3 STG.E.U8 desc[UR36][R158.64+0x60], R91 ;  /* 0x0000605b9e00b986 */ /* 0x0005e2000c101124 */
[----:B------:R-:W-:Y:S05]  /*40a0*/  @P4 BRA `(.L_x_133) ;  /* 0x00000000000c4947 */ /* 0x000fea0003800000 */
[----:B------:R-:W5:Y:S02]  /*40b0*/  LDG.E.U8 R156, desc[UR36][R162.64+0x61] ;  /* 0x00006124a29c7981 */ /* 0x000f64000c1e1100 */
[----:B-----5:R-:W-:-:S05]  /*40c0*/  PRMT R22, R156, 0x8880, RZ ;  /* 0x000088809c167816 */ /* 0x020fca00000000ff */
[----:B------:R-:W-:-:S07]  /*40d0*/  IMAD R167, R22, R155, RZ ;  /* 0x0000009b16a77224 */ /* 0x000fce00078e02ff */
.L_x_133:
[----:B------:R-:W-:Y:S05]  /*40e0*/  BSYNC B1 ;  /* 0x0000000000017941 */ /* 0x000fea0003800000 */
.L_x_132:
        /* <DEDUP_REMOVED lines=10> */
.L_x_135:
[----:B------:R-:W-:Y:S05]  /*4190*/  BSYNC B1 ;  /* 0x0000000000017941 */ /* 0x000fea0003800000 */
.L_x_134:
[----:B--2---:R-:W-:Y:S01]  /*41a0*/  @!P2 IMAD R91, R138, R154, R167 ;  /* 0x0000009a8a5ba224 */ /* 0x004fe200078e02a7 */
[----:B------:R-:W-:Y:S04]  /*41b0*/  BSSY B1, `(.L_x_136) ;  /* 0x0000006000017945 */ /* 0x000fe80003800000 */
[----:B------:R2:W-:Y:S01]  /*41c0*/  @!P2 STG.E.U8 desc[UR36][R12.64+0x60], R91 ;  /* 0x0000605b0c00a986 */ /* 0x0005e2000c101124 */
[----:B------:R-:W-:Y:S05]  /*41d0*/  @P3 BRA `(.L_x_137) ;  /* 0x00000000000c3947 */ /* 0x000fea0003800000 */
[----:B------:R-:W5:Y:S02]  /*41e0*/  LDG.E.U8 R156, desc[UR36][R88.64+0x61] ;  /* 0x00006124589c7981 */ /* 0x000f64000c1e1100 */
[----:B-----5:R-:W-:-:S05]  /*41f0*/  PRMT R22, R156, 0x8880, RZ ;  /* 0x000088809c167816 */ /* 0x020fca00000000ff */
[----:B------:R-:W-:-:S07]  /*4200*/  IMAD R167, R22, R155, RZ ;  /* 0x0000009b16a77224 */ /* 0x000fce00078e02ff */
.L_x_137:
[----:B------:R-:W-:Y:S05]  /*4210*/  BSYNC B1 ;  /* 0x0000000000017941 */ /* 0x000fea0003800000 */
.L_x_136:
[----:B------:R-:W-:Y:S01]  /*4220*/  @!P3 IMAD R139, R139, R154, R167 ;  /* 0x0000009a8b8bb224 */ /* 0x000fe200078e02a7 */
[----:B------:R-:W-:Y:S04]  /*4230*/  BSSY B1, `(.L_x_138) ;  /* 0x0000006000017945 */ /* 0x000fe80003800000 */
[----:B------:R0:W-:Y:S01]  /*4240*/  @!P3 STG.E.U8 desc[UR36][R12.64+0x61], R139 ;  /* 0x0000618b0c00b986 */ /* 0x0001e2000c101124 */
[----:B------:R-:W-:Y:S05]  /*4250*/  @P4 BRA `(.L_x_139) ;  /* 0x00000000000c4947 */ /* 0x000fea0003800000 */
[----:B------:R-:W5:Y:S02]  /*4260*/  LDG.E.U8 R156, desc[UR36][R162.64+0x68] ;  /* 0x00006824a29c7981 */ /* 0x000f64000c1e1100 */
[----:B-----5:R-:W-:-:S05]  /*4270*/  PRMT R22, R156, 0x8880, RZ ;  /* 0x000088809c167816 */ /* 0x020fca00000000ff */
[----:B------:R-:W-:-:S07]  /*4280*/  IMAD R167, R22, R155, RZ ;  /* 0x0000009b16a77224 */ /* 0x000fce00078e02ff */
.L_x_139:
[----:B------:R-:W-:Y:S05]  /*4290*/  BSYNC B1 ;  /* 0x0000000000017941 */ /* 0x000fea0003800000 */
.L_x_138:
        /* <DEDUP_REMOVED lines=10> */
.L_x_141:
[----:B------:R-:W-:Y:S05]  /*4340*/  BSYNC B1 ;  /* 0x0000000000017941 */ /* 0x000fea0003800000 */
.L_x_140:
[----:B------:R-:W-:Y:S01]  /*4350*/  @!P2 IMAD R141, R141, R154, R167 ;  /* 0x0000009a8d8da224 */ /* 0x000fe200078e02a7 */
[----:B------:R-:W-:Y:S04]  /*4360*/  BSSY B1, `(.L_x_142) ;  /* 0x0000006000017945 */ /* 0x000fe80003800000 */
[----:B------:R0:W-:Y:S01]  /*4370*/  @!P2 STG.E.U8 desc[UR36][R158.64+0x69], R141 ;  /* 0x0000698d9e00a986 */ /* 0x0001e2000c101124 */
[----:B------:R-:W-:Y:S05]  /*4380*/  @P3 BRA `(.L_x_143) ;  /* 0x00000000000c3947 */ /* 0x000fea0003800000 */
[----:B------:R-:W5:Y:S02]  /*4390*/  LDG.E.U8 R156, desc[UR36][R88.64+0x68] ;  /* 0x00006824589c7981 */ /* 0x000f64000c1e1100 */
[----:B-----5:R-:W-:-:S05]  /*43a0*/  PRMT R22, R156, 0x8880, RZ ;  /* 0x000088809c167816 */ /* 0x020fca00000000ff */
[----:B------:R-:W-:-:S07]  /*43b0*/  IMAD R167, R22, R155, RZ ;  /* 0x0000009b16a77224 */ /* 0x000fce00078e02ff */
.L_x_143:
[----:B------:R-:W-:Y:S05]  /*43c0*/  BSYNC B1 ;  /* 0x0000000000017941 */ /* 0x000fea0003800000 */
.L_x_142:
[----:B--2---:R-:W-:Y:S01]  /*43d0*/  @!P3 IMAD R91, R142, R154, R167 ;  /* 0x0000009a8e5bb224 */ /* 0x004fe200078e02a7 */
[----:B------:R-:W-:Y:S04]  /*43e0*/  BSSY B1, `(.L_x_144) ;  /* 0x0000006000017945 */ /* 0x000fe80003800000 */
[----:B------:R2:W-:Y:S01]  /*43f0*/  @!P3 STG.E.U8 desc[UR36][R12.64+0x68], R91 ;  /* 0x0000685b0c00b986 */ /* 0x0005e2000c101124 */
[----:B------:R-:W-:Y:S05]  /*4400*/  @P4 BRA `(.L_x_145) ;  /* 0x00000000000c4947 */ /* 0x000fea0003800000 */
[----:B------:R-:W5:Y:S02]  /*4410*/  LDG.E.U8 R156, desc[UR36][R88.64+0x69] ;  /* 0x00006924589c7981 */ /* 0x000f64000c1e1100 */
[----:B-----5:R-:W-:-:S05]  /*4420*/  PRMT R22, R156, 0x8880, RZ ;  /* 0x000088809c167816 */ /* 0x020fca00000000ff */
[----:B------:R-:W-:-:S07]  /*4430*/  IMAD R167, R22, R155, RZ ;  /* 0x0000009b16a77224 */ /* 0x000fce00078e02ff */
.L_x_145:
[----:B------:R-:W-:Y:S05]  /*4440*/  BSYNC B1 ;  /* 0x0000000000017941 */ /* 0x000fea0003800000 */
.L_x_144:
        /* <DEDUP_REMOVED lines=10> */
.L_x_147:
[----:B------:R-:W-:Y:S05]  /*44f0*/  BSYNC B1 ;  /* 0x0000000000017941 */ /* 0x000fea0003800000 */
.L_x_146:
[----:B--2---:R-:W-:Y:S01]  /*4500*/  @!P2 IMAD R91, R144, R154, R167 ;  /* 0x0000009a905ba224 */ /* 0x004fe200078e02a7 */
[----:B------:R-:W-:Y:S04]  /*4510*/  BSSY B1, `(.L_x_148) ;  /* 0x0000006000017945 */ /* 0x000fe80003800000 */
[----:B------:R2:W-:Y:S01]  /*4520*/  @!P2 STG.E.U8 desc[UR36][R158.64+0x70], R91 ;  /* 0x0000705b9e00a986 */ /* 0x0005e2000c101124 */
[----:B------:R-:W-:Y:S05]  /*4530*/  @P3 BRA `(.L_x_149) ;  /* 0x00000000000c3947 */ /* 0x000fea0003800000 */
[----:B------:R-:W5:Y:S02]  /*4540*/  LDG.E.U8 R156, desc[UR36][R162.64+0x71] ;  /* 0x00007124a29c7981 */ /* 0x000f64000c1e1100 */
[----:B-----5:R-:W-:-:S05]  /*4550*/  PRMT R22, R156, 0x8880, RZ ;  /* 0x000088809c167816 */ /* 0x020fca00000000ff */
[----:B------:R-:W-:-:S07]  /*4560*/  IMAD R167, R22, R155, RZ ;  /* 0x0000009b16a77224 */ /* 0x000fce00078e02ff */
.L_x_149:
[----:B------:R-:W-:Y:S05]  /*4570*/  BSYNC B1 ;  /* 0x0000000000017941 */ /* 0x000fea0003800000 */
.L_x_148:
[----:B------:R-:W-:Y:S01]  /*4580*/  @!P3 IMAD R145, R145, R154, R167 ;  /* 0x0000009a9191b224 */ /* 0x000fe200078e02a7 */
[----:B------:R-:W-:Y:S04]  /*4590*/  BSSY B1, `(.L_x_150) ;  /* 0x0000006000017945 */ /* 0x000fe80003800000 */
[----:B------:R0:W-:Y:S01]  /*45a0*/  @!P3 STG.E.U8 desc[UR36][R158.64+0x71], R145 ;  /* 0x000071919e00b986 */ /* 0x0001e2000c101124 */
[----:B------:R-:W-:Y:S05]  /*45b0*/  @P4 BRA `(.L_x_151) ;  /* 0x00000000000c4947 */ /* 0x000fea0003800000 */
[----:B------:R-:W5:Y:S02]  /*45c0*/  LDG.E.U8 R156, desc[UR36][R88.64+0x70] ;  /* 0x00007024589c7981 */ /* 0x000f64000c1e1100 */
[----:B-----5:R-:W-:-:S05]  /*45d0*/  PRMT R22, R156, 0x8880, RZ ;  /* 0x000088809c167816 */ /* 0x020fca00000000ff */
[----:B------:R-:W-:-:S07]  /*45e0*/  IMAD R167, R22, R155, RZ ;  /* 0x0000009b16a77224 */ /* 0x000fce00078e02ff */
.L_x_151:
[----:B------:R-:W-:Y:S05]  /*45f0*/  BSYNC B1 ;  /* 0x0000000000017941 */ /* 0x000fea0003800000 */
.L_x_150:
[----:B------:R-:W-:Y:S01]  /*4600*/  ISETP.LT.OR P2, PT, R164, 0x72, !P0 ;  /* 0x00000072a400780c */ /* 0x000fe20004741670 */
[----:B--2---:R-:W-:Y:S01]  /*4610*/  @!P4 IMAD R91, R146, R154, R167 ;  /* 0x0000009a925bc224 */ /* 0x004fe200078e02a7 */
[----:B------:R-:W-:Y:S01]  /*4620*/  BSSY B1, `(.L_x_152) ;  /* 0x0000009000017945 */ /* 0x000fe20003800000 */
[----:B------:R-:W-:-:S03]  /*4630*/  IADD3 R165, P3, R165, 0x80, RZ ;  /* 0x00000080a5a57810 */ /* 0x000fc60007f7e0ff */
[----:B------:R2:W-:Y:S01]  /*4640*/  @!P4 STG.E.U8 desc[UR36][R12.64+0x70], R91 ;  /* 0x0000705b0c00c986 */ /* 0x0005e2000c101124 */
[C---:B------:R-:W-:Y:S02]  /*4650*/  ISETP.LT.OR P4, PT, R164.reuse, 0x79, !P1 ;  /* 0x00000079a400780c */ /* 0x040fe40004f81670 */
[----:B------:R-:W-:-:S04]  /*4660*/  ISETP.LT.OR P1, PT, R164, 0x7a, !P1 ;  /* 0x0000007aa400780c */ /* 0x000fc80004f21670 */
[----:B------:R-:W-:Y:S09]  /*4670*/  @P2 BRA `(.L_x_153) ;  /* 0x00000000000c2947 */ /* 0x000ff20003800000 */
[----:B------:R-:W5:Y:S02]  /*4680*/  LDG.E.U8 R156, desc[UR36][R88.64+0x71] ;  /* 0x00007124589c7981 */ /* 0x000f64000c1e1100 */
[----:B-----5:R-:W-:-:S05]  /*4690*/  PRMT R22, R156, 0x8880, RZ ;  /* 0x000088809c167816 */ /* 0x020fca00000000ff */
[----:B------:R-:W-:-:S07]  /*46a0*/  IMAD R167, R22, R155, RZ ;  /* 0x0000009b16a77224 */ /* 0x000fce00078e02ff */
.L_x_153:
[----:B------:R-:W-:Y:S05]  /*46b0*/  BSYNC B1 ;  /* 0x0000000000017941 */ /* 0x000fea0003800000 */
.L_x_152:
[----:B------:R-:W-:Y:S01]  /*46c0*/  @!P2 IMAD R147, R147, R154, R167 ;  /* 0x0000009a9393a224 */ /* 0x000fe200078e02a7 */
[----:B------:R-:W-:Y:S04]  /*46d0*/  BSSY B1, `(.L_x_154) ;  /* 0x0000006000017945 */ /* 0x000fe80003800000 */
[----:B------:R0:W-:Y:S01]  /*46e0*/  @!P2 STG.E.U8 desc[UR36][R12.64+0x71], R147 ;  /* 0x000071930c00a986 */ /* 0x0001e2000c101124 */
[----:B------:R-:W-:Y:S05]  /*46f0*/  @P4 BRA `(.L_x_155) ;  /* 0x00000000000c4947 */ /* 0x000fea0003800000 */
[----:B------:R-:W5:Y:S02]  /*4700*/  LDG.E.U8 R156, desc[UR36][R162.64+0x78] ;  /* 0x00007824a29c7981 */ /* 0x000f64000c1e1100 */
[----:B-----5:R-:W-:-:S05]  /*4710*/  PRMT R22, R156, 0x8880, RZ ;  /* 0x000088809c167816 */ /* 0x020fca00000000ff */
[----:B------:R-:W-:-:S07]  /*4720*/  IMAD R167, R22, R155, RZ ;  /* 0x0000009b16a77224 */ /* 0x000fce00078e02ff */
.L_x_155:
[----:B------:R-:W-:Y:S05]  /*4730*/  BSYNC B1 ;  /* 0x0000000000017941 */ /* 0x000fea0003800000 */
.L_x_154:
[----:B--2---:R-:W-:Y:S01]  /*4740*/  @!P4 IMAD R91, R148, R154, R167 ;  /* 0x0000009a945bc224 */ /* 0x004fe200078e02a7 */
[----:B------:R-:W-:Y:S04]  /*4750*/  BSSY B1, `(.L_x_156) ;  /* 0x0000006000017945 */ /* 0x000fe80003800000 */
[----:B------:R2:W-:Y:S01]  /*4760*/  @!P4 STG.E.U8 desc[UR36][R158.64+0x78], R91 ;  /* 0x0000785b9e00c986 */ /* 0x0005e2000c101124 */
[----:B------:R-:W-:Y:S05]  /*4770*/  @P1 BRA `(.L_x_157) ;  /* 0x00000000000c1947 */ /* 0x000fea0003800000 */
[----:B------:R-:W5:Y:S02]  /*4780*/  LDG.E.U8 R156, desc[UR36][R162.64+0x79] ;  /* 0x00007924a29c7981 */ /* 0x000f64000c1e1100 */
[----:B-----5:R-:W-:-:S05]  /*4790*/  PRMT R22, R156, 0x8880, RZ ;  /* 0x000088809c167816 */ /* 0x020fca00000000ff */
[----:B------:R-:W-:-:S07]  /*47a0*/  IMAD R167, R22, R155, RZ ;  /* 0x0000009b16a77224 */ /* 0x000fce00078e02ff */
.L_x_157:
[----:B------:R-:W-:Y:S05]  /*47b0*/  BSYNC B1 ;  /* 0x0000000000017941 */ /* 0x000fea0003800000 */
.L_x_156:
[----:B------:R-:W-:Y:S01]  /*47c0*/  IMAD.X R5, RZ, RZ, R5, P3 ;  /* 0x000000ffff057224 */ /* 0x000fe200018e0605 */
[C---:B------:R-:W-:Y:S01]  /*47d0*/  ISETP.LT.OR P3, PT, R164.reuse, 0x79, !P0 ;  /* 0x00000079a400780c */ /* 0x040fe20004761670 */
[----:B------:R-:W-:Y:S01]  /*47e0*/  @!P1 IMAD R149, R149, R154, R167 ;  /* 0x0000009a95959224 */ /* 0x000fe200078e02a7 */
[----:B------:R-:W-:Y:S01]  /*47f0*/  ISETP.GE.AND P2, PT, R3, 0x81, PT ;  /* 0x000000810300780c */ /* 0x000fe20003f46270 */
[-C--:B--2---:R-:W-:Y:S01]  /*4800*/  IMAD.WIDE.U32 R90, R165, R14.reuse, R152 ;  /* 0x0000000ea55a7225 */ /* 0x084fe200078e0098 */
[----:B------:R-:W-:Y:S01]  /*4810*/  BSSY B1, `(.L_x_158) ;  /* 0x000000b000017945 */ /* 0x000fe20003800000 */
[C---:B------:R-:W-:Y:S01]  /*4820*/  ISETP.LT.OR P0, PT, R164.reuse, 0x7a, !P0 ;  /* 0x0000007aa400780c */ /* 0x040fe20004701670 */
[----:B------:R2:W-:Y:S01]  /*4830*/  @!P1 STG.E.U8 desc[UR36][R158.64+0x79], R149 ;  /* 0x000079959e009986 */ /* 0x0005e2000c101124 */
[----:B------:R-:W-:Y:S01]  /*4840*/  IMAD R22, R5, R14, RZ ;  /* 0x0000000e05167224 */ /* 0x000fe200078e02ff */
[----:B------:R-:W-:Y:S02]  /*4850*/  ISETP.LT.OR P1, PT, R164, 0x1, !P2 ;  /* 0x00000001a400780c */ /* 0x000fe40005721670 */
[----:B------:R-:W-:Y:S01]  /*4860*/  IADD3 R4, P4, R90, R10, RZ ;  /* 0x0000000a5a047210 */ /* 0x000fe20007f9e0ff */
[----:B---3--:R-:W-:-:S02]  /*4870*/  IMAD R93, R165, R15, R22 ;  /* 0x0000000fa55d7224 */ /* 0x008fc400078e0216 */
[----:B------:R-:W-:Y:S10]  /*4880*/  @P3 BRA `(.L_x_159) ;  /* 0x00000000000c3947 */ /* 0x000ff40003800000 */
[----:B------:R-:W3:Y:S02]  /*4890*/  LDG.E.U8 R156, desc[UR36][R88.64+0x78] ;  /* 0x00007824589c7981 */ /* 0x000ee4000c1e1100 */
[----:B---3--:R-:W-:-:S05]  /*48a0*/  PRMT R22, R156, 0x8880, RZ ;  /* 0x000088809c167816 */ /* 0x008fca00000000ff */
[----:B------:R-:W-:-:S07]  /*48b0*/  IMAD R167, R22, R155, RZ ;  /* 0x0000009b16a77224 */ /* 0x000fce00078e02ff */
.L_x_159:
[----:B------:R-:W-:Y:S05]  /*48c0*/  BSYNC B1 ;  /* 0x0000000000017941 */ /* 0x000fea0003800000 */
.L_x_158:
[----:B------:R-:W-:Y:S01]  /*48d0*/  @!P3 IMAD R15, R150, R154, R167 ;  /* 0x0000009a960fb224 */ /* 0x000fe200078e02a7 */
[----:B------:R-:W-:Y:S01]  /*48e0*/  BSSY B1, `(.L_x_160) ;  /* 0x0000007000017945 */ /* 0x000fe20003800000 */
[----:B------:R-:W-:-:S03]  /*48f0*/  IADD3.X R5, R11, R91, R93, P4, !PT ;  /* 0x0000005b0b057210 */ /* 0x000fc600027fe45d */
[----:B------:R3:W-:Y:S01]  /*4900*/  @!P3 STG.E.U8 desc[UR36][R12.64+0x78], R15 ;  /* 0x0000780f0c00b986 */ /* 0x0007e2000c101124 */
[----:B------:R-:W-:Y:S05]  /*4910*/  @P0 BRA `(.L_x_161) ;  /* 0x00000000000c0947 */ /* 0x000fea0003800000 */
[----:B------:R-:W5:Y:S02]  /*4920*/  LDG.E.U8 R156, desc[UR36][R88.64+0x79] ;  /* 0x00007924589c7981 */ /* 0x000f64000c1e1100 */
[----:B-----5:R-:W-:-:S05]  /*4930*/  PRMT R22, R156, 0x8880, RZ ;  /* 0x000088809c167816 */ /* 0x020fca00000000ff */
[----:B------:R-:W-:-:S07]  /*4940*/  IMAD R167, R22, R155, RZ ;  /* 0x0000009b16a77224 */ /* 0x000fce00078e02ff */
.L_x_161:
[----:B------:R-:W-:Y:S05]  /*4950*/  BSYNC B1 ;  /* 0x0000000000017941 */ /* 0x000fea0003800000 */
.L_x_160:
[----:B------:R-:W-:Y:S01]  /*4960*/  @!P0 IMAD R151, R151, R154, R167 ;  /* 0x0000009a97978224 */ /* 0x000fe200078e02a7 */
[----:B------:R-:W-:Y:S04]  /*4970*/  BSSY B1, `(.L_x_162) ;  /* 0x0000006000017945 */ /* 0x000fe80003800000 */
[----:B------:R0:W-:Y:S01]  /*4980*/  @!P0 STG.E.U8 desc[UR36][R12.64+0x79], R151 ;  /* 0x000079970c008986 */ /* 0x0001e2000c101124 */
[----:B------:R-:W-:Y:S05]  /*4990*/  @P1 BRA `(.L_x_163) ;  /* 0x00000000000c1947 */ /* 0x000fea0003800000 */
[----:B------:R-:W0:Y:S02]  /*49a0*/  LDG.E.U8 R156, desc[UR36][R4.64] ;  /* 0x00000024049c7981 */ /* 0x000e24000c1e1100 */
[----:B01-34-:R-:W-:-:S05]  /*49b0*/  PRMT R12, R156, 0x8880, RZ ;  /* 0x000088809c0c7816 */ /* 0x01bfca00000000ff */
[----:B------:R-:W-:-:S07]  /*49c0*/  IMAD R167, R12, R155, RZ ;  /* 0x0000009b0ca77224 */ /* 0x000fce00078e02ff */
.L_x_163:
[----:B------:R-:W-:Y:S05]  /*49d0*/  BSYNC B1 ;  /* 0x0000000000017941 */ /* 0x000fea0003800000 */
.L_x_162:
[----:B01-34-:R-:W-:Y:S01]  /*49e0*/  @!P1 IMAD R13, R24, R154, R167 ;  /* 0x0000009a180d9224 */ /* 0x01bfe200078e02a7 */
[----:B------:R-:W-:Y:S01]  /*49f0*/  BSSY B1, `(.L_x_164) ;  /* 0x000000b000017945 */ /* 0x000fe20003800000 */
[----:B------:R-:W-:Y:S01]  /*4a00*/  IMAD.WIDE.U32 R14, R165, R14, R160 ;  /* 0x0000000ea50e7225 */ /* 0x000fe200078e00a0 */
[----:B------:R-:W-:Y:S02]  /*4a10*/  ISETP.GE.AND P0, PT, R3, 0x89, PT ;  /* 0x000000890300780c */ /* 0x000fe40003f06270 */
[----:B------:R0:W-:Y:S01]  /*4a20*/  @!P1 STG.E.U8 desc[UR36][R6.64], R13 ;  /* 0x0000000d06009986 */ /* 0x0001e2000c101124 */
[----:B------:R-:W-:Y:S02]  /*4a30*/  ISETP.LT.OR P1, PT, R164, 0x2, !P2 ;  /* 0x00000002a400780c */ /* 0x000fe40005721670 */
[----:B------:R-:W-:Y:S01]  /*4a40*/  IADD3 R10, P3, P4, R20, R10, R14 ;  /* 0x0000000a140a7210 */ /* 0x000fe20007c7e00e */
[----:B------:R-:W-:-:S10]  /*4a50*/  IMAD.IADD R14, R93, 0x1, R15 ;  /* 0x000000015d0e7824 */ /* 0x000fd400078e020f */
[----:B0-----:R-:W-:Y:S05]  /*4a60*/  @P1 BRA `(.L_x_165) ;  /* 0x00000000000c1947 */ /* 0x001fea0003800000 */
[----:B------:R-:W3:Y:S02]  /*4a70*/  LDG.E.U8 R156, desc[UR36][R4.64+0x1] ;  /* 0x00000124049c7981 */ /* 0x000ee4000c1e1100 */
[----:B---3--:R-:W-:-:S05]  /*4a80*/  PRMT R12, R156, 0x8880, RZ ;  /* 0x000088809c0c7816 */ /* 0x008fca00000000ff */
[----:B------:R-:W-:-:S07]  /*4a90*/  IMAD R167, R12, R155, RZ ;  /* 0x0000009b0ca77224 */ /* 0x000fce00078e02ff */
.L_x_165:
[----:B------:R-:W-:Y:S05]  /*4aa0*/  BSYNC B1 ;  /* 0x0000000000017941 */ /* 0x000fea0003800000 */
.L_x_164:
[----:B------:R-:W-:Y:S01]  /*4ab0*/  IADD3.X R11, R153, R11, R14, P3, P4 ;  /* 0x0000000b990b7210 */ /* 0x000fe20001fe840e */
[----:B------:R-:W-:Y:S01]  /*4ac0*/  @!P1 IMAD R25, R25, R154, R167 ;  /* 0x0000009a19199224 */ /* 0x000fe200078e02a7 */
[C---:B------:R-:W-:Y:S01]  /*4ad0*/  ISETP.LT.OR P3, PT, R164.reuse, 0x1, !P0 ;  /* 0x00000001a400780c */ /* 0x040fe20004761670 */
[----:B------:R-:W-:Y:S01]  /*4ae0*/  BSSY B1, `(.L_x_166) ;  /* 0x0000008000017945 */ /* 0x000fe20003800000 */
[C---:B------:R-:W-:Y:S02]  /*4af0*/  ISETP.LT.OR P4, PT, R164.reuse, 0x9, !P2 ;  /* 0x00000009a400780c */ /* 0x040fe40005781670 */
[----:B------:R0:W-:Y:S01]  /*4b00*/  @!P1 STG.E.U8 desc[UR36][R6.64+0x1], R25 ;  /* 0x0000011906009986 */ /* 0x0001e2000c101124 */
[----:B------:R-:W-:-:S08]  /*4b10*/  ISETP.LT.OR P1, PT, R164, 0x2, !P0 ;  /* 0x00000002a400780c */ /* 0x000fd00004721670 */
[----:B------:R-:W-:Y:S05]  /*4b20*/  @P3 BRA `(.L_x_167) ;  /* 0x00000000000c3947 */ /* 0x000fea0003800000 */
[----:B------:R-:W3:Y:S02]  /*4b30*/  LDG.E.U8 R156, desc[UR36][R10.64] ;  /* 0x000000240a9c7981 */ /* 0x000ee4000c1e1100 */
[----:B---3--:R-:W-:-:S05]  /*4b40*/  PRMT R12, R156, 0x8880, RZ ;  /* 0x000088809c0c7816 */ /* 0x008fca00000000ff */
[----:B------:R-:W-:-:S07]  /*4b50*/  IMAD R167, R12, R155, RZ ;  /* 0x0000009b0ca77224 */ /* 0x000fce00078e02ff */
.L_x_167:
[----:B------:R-:W-:Y:S05]  /*4b60*/  BSYNC B1 ;  /* 0x0000000000017941 */ /* 0x000fea0003800000 */
.L_x_166:
[----:B------:R-:W-:Y:S01]  /*4b70*/  @!P3 IMAD R3, R26, R154, R167 ;  /* 0x0000009a1a03b224 */ /* 0x000fe200078e02a7 */
[----:B------:R-:W-:Y:S04]  /*4b80*/  BSSY B1, `(.L_x_168) ;  /* 0x0000006000017945 */ /* 0x000fe80003800000 */
[----:B------:R1:W-:Y:S01]  /*4b90*/  @!P3 STG.E.U8 desc[UR36][R8.64], R3 ;  /* 0x000000030800b986 */ /* 0x0003e2000c101124 */
[----:B------:R-:W-:Y:S05]  /*4ba0*/  @P1 BRA `(.L_x_169) ;  /* 0x00000000000c1947 */ /* 0x000fea0003800000 */
[----:B------:R-:W3:Y:S02]  /*4bb0*/  LDG.E.U8 R156, desc[UR36][R10.64+0x1] ;  /* 0x000001240a9c7981 */ /* 0x000ee4000c1e1100 */
[----:B---3--:R-:W-:-:S05]  /*4bc0*/  PRMT R12, R156, 0x8880, RZ ;  /* 0x000088809c0c7816 */ /* 0x008fca00000000ff */
[----:B------:R-:W-:-:S07]  /*4bd0*/  IMAD R167, R12, R155, RZ ;  /* 0x0000009b0ca77224 */ /* 0x000fce00078e02ff */
.L_x_169:
[----:B------:R-:W-:Y:S05]  /*4be0*/  BSYNC B1 ;  /* 0x0000000000017941 */ /* 0x000fea0003800000 */
.L_x_168:
[----:B------:R-:W-:Y:S01]  /*4bf0*/  @!P1 IMAD R27, R27, R154, R167 ;  /* 0x0000009a1b1b9224 */ /* 0x000fe200078e02a7 */
[----:B------:R-:W-:Y:S04]  /*4c00*/  BSSY B1, `(.L_x_170) ;  /* 0x0000006000017945 */ /* 0x000fe80003800000 */
[----:B------:R3:W-:Y:S01]  /*4c10*/  @!P1 STG.E.U8 desc[UR36][R8.64+0x1], R27 ;  /* 0x0000011b08009986 */ /* 0x0007e2000c101124 */
[----:B------:R-:W-:Y:S05]  /*4c20*/  @P4 BRA `(.L_x_171) ;  /* 0x00000000000c4947 */ /* 0x000fea0003800000 */
[----:B------:R-:W4:Y:S02]  /*4c30*/  LDG.E.U8 R156, desc[UR36][R4.64+0x8] ;  /* 0x00000824049c7981 */ /* 0x000f24000c1e1100 */
[----:B----4-:R-:W-:-:S05]  /*4c40*/  PRMT R12, R156, 0x8880, RZ ;  /* 0x000088809c0c7816 */ /* 0x010fca00000000ff */
[----:B------:R-:W-:-:S07]  /*4c50*/  IMAD R167, R12, R155, RZ ;  /* 0x0000009b0ca77224 */ /* 0x000fce00078e02ff */
.L_x_171:
[----:B------:R-:W-:Y:S05]  /*4c60*/  BSYNC B1 ;  /* 0x0000000000017941 */ /* 0x000fea0003800000 */
.L_x_170:
[----:B------:R-:W-:Y:S01]  /*4c70*/  ISETP.LT.OR P1, PT, R164, 0xa, !P2 ;  /* 0x0000000aa400780c */ /* 0x000fe20005721670 */
[----:B-1----:R-:W-:Y:S01]  /*4c80*/  @!P4 IMAD R3, R28, R154, R167 ;  /* 0x0000009a1c03c224 */ /* 0x002fe200078e02a7 */
[----:B------:R-:W-:Y:S01]  /*4c90*/  BSSY B1, `(.L_x_172) ;  /* 0x0000008000017945 */ /* 0x000fe20003800000 */
[----:B------:R-:W-:-:S03]  /*4ca0*/  ISETP.LT.OR P3, PT, R164, 0x9, !P0 ;  /* 0x00000009a400780c */ /* 0x000fc60004761670 */
[----:B------:R1:W-:Y:S01]  /*4cb0*/  @!P4 STG.E.U8 desc[UR36][R6.64+0x8], R3 ;  /* 0x000008030600c986 */ /* 0x0003e2000c101124 */
[----:B------:R-:W-:-:S06]  /*4cc0*/  ISETP.LT.OR P4, PT, R164, 0xa, !P0 ;  /* 0x0000000aa400780c */ /* 0x000fcc0004781670 */
[----:B------:R-:W-:Y:S07]  /*4cd0*/  @P1 BRA `(.L_x_173) ;  /* 0x00000000000c1947 */ /* 0x000fee0003800000 */
[----:B------:R-:W4:Y:S02]  /*4ce0*/  LDG.E.U8 R156, desc[UR36][R4.64+0x9] ;  /* 0x00000924049c7981 */ /* 0x000f24000c1e1100 */
[----:B----4-:R-:W-:-:S05]  /*4cf0*/  PRMT R12, R156, 0x8880, RZ ;  /* 0x000088809c0c7816 */ /* 0x010fca00000000ff */
[----:B------:R-:W-:-:S07]  /*4d00*/  IMAD R167, R12, R155, RZ ;  /* 0x0000009b0ca77224 */ /* 0x000fce00078e02ff */
.L_x_173:
[----:B------:R-:W-:Y:S05]  /*4d10*/  BSYNC B1 ;  /* 0x0000000000017941 */ /* 0x000fea0003800000 */
.L_x_172:
[----:B------:R-:W-:Y:S01]  /*4d20*/  @!P1 IMAD R29, R29, R154, R167 ;  /* 0x0000009a1d1d9224 */ /* 0x000fe200078e02a7 */
[----:B------:R-:W-:Y:S04]  /*4d30*/  BSSY B1, `(.L_x_174) ;  /* 0x0000006000017945 */ /* 0x000fe80003800000 */
[----:B------:R4:W-:Y:S01]  /*4d40*/  @!P1 STG.E.U8 desc[UR36][R6.64+0x9], R29 ;  /* 0x0000091d06009986 */ /* 0x0009e2000c101124 */
[----:B------:R-:W-:Y:S05]  /*4d50*/  @P3 BRA `(.L_x_175) ;  /* 0x00000000000c3947 */ /* 0x000fea0003800000 */
[----:B------:R-:W5:Y:S02]  /*4d60*/  LDG.E.U8 R156, desc[UR36][R10.64+0x8] ;  /* 0x000008240a9c7981 */ /* 0x000f64000c1e1100 */
[----:B-----5:R-:W-:-:S05]  /*4d70*/  PRMT R12, R156, 0x8880, RZ ;  /* 0x000088809c0c7816 */ /* 0x020fca00000000ff */
[----:B------:R-:W-:-:S07]  /*4d80*/  IMAD R167, R12, R155, RZ ;  /* 0x0000009b0ca77224 */ /* 0x000fce00078e02ff */
.L_x_175:
[----:B------:R-:W-:Y:S05]  /*4d90*/  BSYNC B1 ;  /* 0x0000000000017941 */ /* 0x000fea0003800000 */
.L_x_174:
[----:B-1----:R-:W-:Y:S01]  /*4da0*/  @!P3 IMAD R3, R30, R154, R167 ;  /* 0x0000009a1e03b224 */ /* 0x002fe200078e02a7 */
[----:B------:R-:W-:Y:S04]  /*4db0*/  BSSY B1, `(.L_x_176) ;  /* 0x0000006000017945 */ /* 0x000fe80003800000 */
[----:B------:R1:W-:Y:S01]  /*4dc0*/  @!P3 STG.E.U8 desc[UR36][R8.64+0x8], R3 ;  /* 0x000008030800b986 */ /* 0x0003e2000c101124 */
[----:B------:R-:W-:Y:S05]  /*4dd0*/  @P4 BRA `(.L_x_177) ;  /* 0x00000000000c4947 */ /* 0x000fea0003800000 */
[----:B------:R-:W5:Y:S02]  /*4de0*/  LDG.E.U8 R156, desc[UR36][R10.64+0x9] ;  /* 0x000009240a9c7981 */ /* 0x000f64000c1e1100 */
[----:B-----5:R-:W-:-:S05]  /*4df0*/  PRMT R12, R156, 0x8880, RZ ;  /* 0x000088809c0c7816 */ /* 0x020fca00000000ff */
[----:B------:R-:W-:-:S07]  /*4e00*/  IMAD R167, R12, R155, RZ ;  /* 0x0000009b0ca77224 */ /* 0x000fce00078e02ff */
.L_x_177:
[----:B------:R-:W-:Y:S05]  /*4e10*/  BSYNC B1 ;  /* 0x0000000000017941 */ /* 0x000fea0003800000 */
.L_x_176:
        /* <DEDUP_REMOVED lines=10> */
.L_x_179:
[----:B------:R-:W-:Y:S05]  /*4ec0*/  BSYNC B1 ;  /* 0x0000000000017941 */ /* 0x000fea0003800000 */
.L_x_178:
[----:B-1----:R-:W-:Y:S01]  /*4ed0*/  @!P1 IMAD R3, R32, R154, R167 ;  /* 0x0000009a20039224 */ /* 0x002fe200078e02a7 */
[----:B------:R-:W-:Y:S04]  /*4ee0*/  BSSY B1, `(.L_x_180) ;  /* 0x0000006000017945 */ /* 0x000fe80003800000 */
[----:B------:R1:W-:Y:S01]  /*4ef0*/  @!P1 STG.E.U8 desc[UR36][R6.64+0x10], R3 ;  /* 0x0000100306009986 */ /* 0x0003e2000c101124 */
[----:B------:R-:W-:Y:S05]  /*4f00*/  @P3 BRA `(.L_x_181) ;  /* 0x00000000000c3947 */ /* 0x000fea0003800000 */
[----:B------:R-:W5:Y:S02]  /*4f10*/  LDG.E.U8 R156, desc[UR36][R4.64+0x11] ;  /* 0x00001124049c7981 */ /* 0x000f64000c1e1100 */
[----:B-----5:R-:W-:-:S05]  /*4f20*/  PRMT R12, R156, 0x8880, RZ ;  /* 0x000088809c0c7816 */ /* 0x020fca00000000ff */
[----:B------:R-:W-:-:S07]  /*4f30*/  IMAD R167, R12, R155, RZ ;  /* 0x0000009b0ca77224 */ /* 0x000fce00078e02ff */
.L_x_181:
[----:B------:R-:W-:Y:S05]  /*4f40*/  BSYNC B1 ;  /* 0x0000000000017941 */ /* 0x000fea0003800000 */
.L_x_180:
[----:B------:R-:W-:Y:S01]  /*4f50*/  @!P3 IMAD R33, R33, R154, R167 ;  /* 0x0000009a2121b224 */ /* 0x000fe200078e02a7 */
[----:B------:R-:W-:Y:S04]  /*4f60*/  BSSY B1, `(.L_x_182) ;  /* 0x0000006000017945 */ /* 0x000fe80003800000 */
[----:B------:R0:W-:Y:S01]  /*4f70*/  @!P3 STG.E.U8 desc[UR36][R6.64+0x11], R33 ;  /* 0x000011210600b986 */ /* 0x0001e2000c101124 */
[----:B------:R-:W-:Y:S05]  /*4f80*/  @P4 BRA `(.L_x_183) ;  /* 0x00000000000c4947 */ /* 0x000fea0003800000 */
[----:B------:R-:W5:Y:S02]  /*4f90*/  LDG.E.U8 R156, desc[UR36][R10.64+0x10] ;  /* 0x000010240a9c7981 */ /* 0x000f64000c1e1100 */
[----:B-----5:R-:W-:-:S05]  /*4fa0*/  PRMT R12, R156, 0x8880, RZ ;  /* 0x000088809c0c7816 */ /* 0x020fca00000000ff */
[----:B------:R-:W-:-:S07]  /*4fb0*/  IMAD R167, R12, R155, RZ ;  /* 0x0000009b0ca77224 */ /* 0x000fce00078e02ff */
.L_x_183:
[----:B------:R-:W-:Y:S05]  /*4fc0*/  BSYNC B1 ;  /* 0x0000000000017941 */ /* 0x000fea0003800000 */
.L_x_182:
[----:B------:R-:W-:Y:S01]  /*4fd0*/  ISETP.LT.OR P1, PT, R164, 0x12, !P0 ;  /* 0x00000012a400780c */ /* 0x000fe20004721670 */
[----:B-1----:R-:W-:Y:S01]  /*4fe0*/  @!P4 IMAD R3, R34, R154, R167 ;  /* 0x0000009a2203c224 */ /* 0x002fe200078e02a7 */
        /* <DEDUP_REMOVED lines=8> */
.L_x_185:
[----:B------:R-:W-:Y:S05]  /*5070*/  BSYNC B1 ;  /* 0x0000000000017941 */ /* 0x000fea0003800000 */
.L_x_184:
[----:B------:R-:W-:Y:S01]  /*5080*/  @!P1 IMAD R35, R35, R154, R167 ;  /* 0x0000009a23239224 */ /* 0x000fe200078e02a7 */
[----:B------:R-:W-:Y:S04]  /*5090*/  BSSY B1, `(.L_x_186) ;  /* 0x0000006000017945 */ /* 0x000fe80003800000 */
[----:B------:R0:W-:Y:S01]  /*50a0*/  @!P1 STG.E.U8 desc[UR36][R8.64+0x11], R35 ;  /* 0x0000112308009986 */ /* 0x0001e2000c101124 */
[----:B------:R-:W-:Y:S05]  /*50b0*/  @P3 BRA `(.L_x_187) ;  /* 0x00000000000c3947 */ /* 0x000fea0003800000 */
[----:B------:R-:W5:Y:S02]  /*50c0*/  LDG.E.U8 R156, desc[UR36][R4.64+0x18] ;  /* 0x00001824049c7981 */ /* 0x000f64000c1e1100 */
[----:B-----5:R-:W-:-:S05]  /*50d0*/  PRMT R12, R156, 0x8880, RZ ;  /* 0x000088809c0c7816 */ /* 0x020fca00000000ff */
[----:B------:R-:W-:-:S07]  /*50e0*/  IMAD R167, R12, R155, RZ ;  /* 0x0000009b0ca77224 */ /* 0x000fce00078e02ff */
.L_x_187:
[----:B------:R-:W-:Y:S05]  /*50f0*/  BSYNC B1 ;  /* 0x0000000000017941 */ /* 0x000fea0003800000 */
.L_x_186:
[----:B-1----:R-:W-:Y:S01]  /*5100*/  @!P3 IMAD R3, R36, R154, R167 ;  /* 0x0000009a2403b224 */ /* 0x002fe200078e02a7 */
[----:B------:R-:W-:Y:S04]  /*5110*/  BSSY B1, `(.L_x_188) ;  /* 0x0000006000017945 */ /* 0x000fe80003800000 */
[----:B------:R1:W-:Y:S01]  /*5120*/  @!P3 STG.E.U8 desc[UR36][R6.64+0x18], R3 ;  /* 0x000018030600b986 */ /* 0x0003e2000c101124 */
[----:B------:R-:W-:Y:S05]  /*5130*/  @P4 BRA `(.L_x_189) ;  /* 0x00000000000c4947 */ /* 0x000fea0003800000 */
[----:B------:R-:W5:Y:S02]  /*5140*/  LDG.E.U8 R156, desc[UR36][R4.64+0x19] ;  /* 0x00001924049c7981 */ /* 0x000f64000c1e1100 */
[----:B-----5:R-:W-:-:S05]  /*5150*/  PRMT R12, R156, 0x8880, RZ ;  /* 0x000088809c0c7816 */ /* 0x020fca00000000ff */
[----:B------:R-:W-:-:S07]  /*5160*/  IMAD R167, R12, R155, RZ ;  /* 0x0000009b0ca77224 */ /* 0x000fce00078e02ff */
.L_x_189:
[----:B------:R-:W-:Y:S05]  /*5170*/  BSYNC B1 ;  /* 0x0000000000017941 */ /* 0x000fea0003800000 */
.L_x_188:
        /* <DEDUP_REMOVED lines=10> */
.L_x_191:
[----:B------:R-:W-:Y:S05]  /*5220*/  BSYNC B1 ;  /* 0x0000000000017941 */ /* 0x000fea0003800000 */
.L_x_190:
[----:B-1----:R-:W-:Y:S01]  /*5230*/  @!P1 IMAD R3, R38, R154, R167 ;  /* 0x0000009a26039224 */ /* 0x002fe200078e02a7 */
[----:B------:R-:W-:Y:S04]  /*5240*/  BSSY B1, `(.L_x_192) ;  /* 0x0000006000017945 */ /* 0x000fe80003800000 */
[----:B------:R1:W-:Y:S01]  /*5250*/  @!P1 STG.E.U8 desc[UR36][R8.64+0x18], R3 ;  /* 0x0000180308009986 */ /* 0x0003e2000c101124 */
[----:B------:R-:W-:Y:S05]  /*5260*/  @P3 BRA `(.L_x_193) ;  /* 0x00000000000c3947 */ /* 0x000fea0003800000 */
[----:B------:R-:W5:Y:S02]  /*5270*/  LDG.E.U8 R156, desc[UR36][R10.64+0x19] ;  /* 0x000019240a9c7981 */ /* 0x000f64000c1e1100 */
[----:B-----5:R-:W-:-:S05]  /*5280*/  PRMT R12, R156, 0x8880, RZ ;  /* 0x000088809c0c7816 */ /* 0x020fca00000000ff */
[----:B------:R-:W-:-:S07]  /*5290*/  IMAD R167, R12, R155, RZ ;  /* 0x0000009b0ca77224 */ /* 0x000fce00078e02ff */
.L_x_193:
[----:B------:R-:W-:Y:S05]  /*52a0*/  BSYNC B1 ;  /* 0x0000000000017941 */ /* 0x000fea0003800000 */
.L_x_192:
[----:B------:R-:W-:Y:S01]  /*52b0*/  @!P3 IMAD R39, R39, R154, R167 ;  /* 0x0000009a2727b224 */ /* 0x000fe200078e02a7 */
[----:B------:R-:W-:Y:S04]  /*52c0*/  BSSY B1, `(.L_x_194) ;  /* 0x0000006000017945 */ /* 0x000fe80003800000 */
[----:B------:R0:W-:Y:S01]  /*52d0*/  @!P3 STG.E.U8 desc[UR36][R8.64+0x19], R39 ;  /* 0x000019270800b986 */ /* 0x0001e2000c101124 */
[----:B------:R-:W-:Y:S05]  /*52e0*/  @P4 BRA `(.L_x_195) ;  /* 0x00000000000c4947 */ /* 0x000fea0003800000 */
[----:B------:R-:W5:Y:S02]  /*52f0*/  LDG.E.U8 R156, desc[UR36][R4.64+0x20] ;  /* 0x00002024049c7981 */ /* 0x000f64000c1e1100 */
[----:B-----5:R-:W-:-:S05]  /*5300*/  PRMT R12, R156, 0x8880, RZ ;  /* 0x000088809c0c7816 */ /* 0x020fca00000000ff */
[----:B------:R-:W-:-:S07]  /*5310*/  IMAD R167, R12, R155, RZ ;  /* 0x0000009b0ca77224 */ /* 0x000fce00078e02ff */
.L_x_195:
[----:B------:R-:W-:Y:S05]  /*5320*/  BSYNC B1 ;  /* 0x0000000000017941 */ /* 0x000fea0003800000 */
.L_x_194:
        /* <DEDUP_REMOVED lines=10> */
.L_x_197:
[----:B------:R-:W-:Y:S05]  /*53d0*/  BSYNC B1 ;  /* 0x0000000000017941 */ /* 0x000fea0003800000 */
.L_x_196:
[----:B------:R-:W-:Y:S01]  /*53e0*/  @!P1 IMAD R41, R41, R154, R167 ;  /* 0x0000009a29299224 */ /* 0x000fe200078e02a7 */
[----:B------:R-:W-:Y:S04]  /*53f0*/  BSSY B1, `(.L_x_198) ;  /* 0x0000006000017945 */ /* 0x000fe80003800000 */
[----:B------:R0:W-:Y:S01]  /*5400*/  @!P1 STG.E.U8 desc[UR36][R6.64+0x21], R41 ;  /* 0x0000212906009986 */ /* 0x0001e2000c101124 */
[----:B------:R-:W-:Y:S05]  /*5410*/  @P3 BRA `(.L_x_199) ;  /* 0x00000000000c3947 */ /* 0x000fea0003800000 */
[----:B------:R-:W5:Y:S02]  /*5420*/  LDG.E.U8 R156, desc[UR36][R10.64+0x20] ;  /* 0x000020240a9c7981 */ /* 0x000f64000c1e1100 */
[----:B-----5:R-:W-:-:S05]  /*5430*/  PRMT R12, R156, 0x8880, RZ ;  /* 0x000088809c0c7816 */ /* 0x020fca00000000ff */
[----:B------:R-:W-:-:S07]  /*5440*/  IMAD R167, R12, R155, RZ ;  /* 0x0000009b0ca77224 */ /* 0x000fce00078e02ff */
.L_x_199:
[----:B------:R-:W-:Y:S05]  /*5450*/  BSYNC B1 ;  /* 0x0000000000017941 */ /* 0x000fea0003800000 */
.L_x_198:
[----:B-1----:R-:W-:Y:S01]  /*5460*/  @!P3 IMAD R3, R42, R154, R167 ;  /* 0x0000009a2a03b224 */ /* 0x002fe200078e02a7 */
[----:B------:R-:W-:Y:S04]  /*5470*/  BSSY B1, `(.L_x_200) ;  /* 0x0000006000017945 */ /* 0x000fe80003800000 */
[----:B------:R1:W-:Y:S01]  /*5480*/  @!P3 STG.E.U8 desc[UR36][R8.64+0x20], R3 ;  /* 0x000020030800b986 */ /* 0x0003e2000c101124 */
[----:B------:R-:W-:Y:S05]  /*5490*/  @P4 BRA `(.L_x_201) ;  /* 0x00000000000c4947 */ /* 0x000fea0003800000 */
[----:B------:R-:W5:Y:S02]  /*54a0*/  LDG.E.U8 R156, desc[UR36][R10.64+0x21] ;  /* 0x000021240a9c7981 */ /* 0x000f64000c1e1100 */
[----:B-----5:R-:W-:-:S05]  /*54b0*/  PRMT R12, R156, 0x8880, RZ ;  /* 0x000088809c0c7816 */ /* 0x020fca00000000ff */
[----:B------:R-:W-:-:S07]  /*54c0*/  IMAD R167, R12, R155, RZ ;  /* 0x0000009b0ca77224 */ /* 0x000fce00078e02ff */
.L_x_201:
[----:B------:R-:W-:Y:S05]  /*54d0*/  BSYNC B1 ;  /* 0x0000000000017941 */ /* 0x000fea0003800000 */
.L_x_200:
        /* <DEDUP_REMOVED lines=10> */
.L_x_203:
[----:B------:R-:W-:Y:S05]  /*5580*/  BSYNC B1 ;  /* 0x0000000000017941 */ /* 0x000fea0003800000 */
.L_x_202:
[----:B-1----:R-:W-:Y:S01]  /*5590*/  @!P1 IMAD R3, R44, R154, R167 ;  /* 0x0000009a2c039224 */ /* 0x002fe200078e02a7 */
[----:B------:R-:W-:Y:S04]  /*55a0*/  BSSY B1, `(.L_x_204) ;  /* 0x0000006000017945 */ /* 0x000fe80003800000 */
[----:B------:R1:W-:Y:S01]  /*55b0*/  @!P1 STG.E.U8 desc[UR36][R6.64+0x28], R3 ;  /* 0x0000280306009986 */ /* 0x0003e2000c101124 */
[----:B------:R-:W-:Y:S05]  /*55c0*/  @P3 BRA `(.L_x_205) ;  /* 0x00000000000c3947 */ /* 0x000fea0003800000 */
[----:B------:R-:W5:Y:S02]  /*55d0*/  LDG.E.U8 R156, desc[UR36][R4.64+0x29] ;  /* 0x00002924049c7981 */ /* 0x000f64000c1e1100 */
[----:B-----5:R-:W-:-:S05]  /*55e0*/  PRMT R12, R156, 0x8880, RZ ;  /* 0x000088809c0c7816 */ /* 0x020fca00000000ff */
[----:B------:R-:W-:-:S07]  /*55f0*/  IMAD R167, R12, R155, RZ ;  /* 0x0000009b0ca77224 */ /* 0x000fce00078e02ff */
.L_x_205:
[----:B------:R-:W-:Y:S05]  /*5600*/  BSYNC B1 ;  /* 0x0000000000017941 */ /* 0x000fea0003800000 */
.L_x_204:
[----:B------:R-:W-:Y:S01]  /*5610*/  @!P3 IMAD R45, R45, R154, R167 ;  /* 0x0000009a2d2db224 */ /* 0x000fe200078e02a7 */
[----:B------:R-:W-:Y:S04]  /*5620*/  BSSY B1, `(.L_x_206) ;  /* 0x0000006000017945 */ /* 0x000fe80003800000 */
[----:B------:R0:W-:Y:S01]  /*5630*/  @!P3 STG.E.U8 desc[UR36][R6.64+0x29], R45 ;  /* 0x0000292d0600b986 */ /* 0x0001e2000c101124 */
[----:B------:R-:W-:Y:S05]  /*5640*/  @P4 BRA `(.L_x_207) ;  /* 0x00000000000c4947 */ /* 0x000fea0003800000 */
[----:B------:R-:W5:Y:S02]  /*5650*/  LDG.E.U8 R156, desc[UR36][R10.64+0x28] ;  /* 0x000028240a9c7981 */ /* 0x000f64000c1e1100 */
[----:B-----5:R-:W-:-:S05]  /*5660*/  PRMT R12, R156, 0x8880, RZ ;  /* 0x000088809c0c7816 */ /* 0x020fca00000000ff */
[----:B------:R-:W-:-:S07]  /*5670*/  IMAD R167, R12, R155, RZ ;  /* 0x0000009b0ca77224 */ /* 0x000fce00078e02ff */
.L_x_207:
[----:B------:R-:W-:Y:S05]  /*5680*/  BSYNC B1 ;  /* 0x0000000000017941 */ /* 0x000fea0003800000 */
.L_x_206:
        /* <DEDUP_REMOVED lines=10> */
.L_x_209:
[----:B------:R-:W-:Y:S05]  /*5730*/  BSYNC B1 ;  /* 0x0000000000017941 */ /* 0x000fea0003800000 */
.L_x_208:
[----:B------:R-:W-:Y:S01]  /*5740*/  @!P1 IMAD R47, R47, R154, R167 ;  /* 0x0000009a2f2f9224 */ /* 0x000fe200078e02a7 */
[----:B------:R-:W-:Y:S04]  /*5750*/  BSSY B1, `(.L_x_210) ;  /* 0x0000006000017945 */ /* 0x000fe80003800000 */
[----:B------:R0:W-:Y:S01]  /*5760*/  @!P1 STG.E.U8 desc[UR36][R8.64+0x29], R47 ;  /* 0x0000292f08009986 */ /* 0x0001e2000c101124 */
[----:B------:R-:W-:Y:S05]  /*5770*/  @P3 BRA `(.L_x_211) ;  /* 0x00000000000c3947 */ /* 0x000fea0003800000 */
[----:B------:R-:W5:Y:S02]  /*5780*/  LDG.E.U8 R156, desc[UR36][R4.64+0x30] ;  /* 0x00003024049c7981 */ /* 0x000f64000c1e1100 */
[----:B-----5:R-:W-:-:S05]  /*5790*/  PRMT R12, R156, 0x8880, RZ ;  /* 0x000088809c0c7816 */ /* 0x020fca00000000ff */
[----:B------:R-:W-:-:S07]  /*57a0*/  IMAD R167, R12, R155, RZ ;  /* 0x0000009b0ca77224 */ /* 0x000fce00078e02ff */
.L_x_211:
[----:B------:R-:W-:Y:S05]  /*57b0*/  BSYNC B1 ;  /* 0x0000000000017941 */ /* 0x000fea0003800000 */
.L_x_210:
[----:B-1----:R-:W-:Y:S01]  /*57c0*/  @!P3 IMAD R3, R48, R154, R167 ;  /* 0x0000009a3003b224 */ /* 0x002fe200078e02a7 */
[----:B------:R-:W-:Y:S04]  /*57d0*/  BSSY B1, `(.L_x_212) ;  /* 0x0000006000017945 */ /* 0x000fe80003800000 */
[----:B------:R1:W-:Y:S01]  /*57e0*/  @!P3 STG.E.U8 desc[UR36][R6.64+0x30], R3 ;  /* 0x000030030600b986 */ /* 0x0003e2000c101124 */
[----:B------:R-:W-:Y:S05]  /*57f0*/  @P4 BRA `(.L_x_213) ;  /* 0x00000000000c4947 */ /* 0x000fea0003800000 */
[----:B------:R-:W5:Y:S02]  /*5800*/  LDG.E.U8 R156, desc[UR36][R4.64+0x31] ;  /* 0x00003124049c7981 */ /* 0x000f64000c1e1100 */
[----:B-----5:R-:W-:-:S05]  /*5810*/  PRMT R12, R156, 0x8880, RZ ;  /* 0x000088809c0c7816 */ /* 0x020fca00000000ff */
[----:B------:R-:W-:-:S07]  /*5820*/  IMAD R167, R12, R155, RZ ;  /* 0x0000009b0ca77224 */ /* 0x000fce00078e02ff */
.L_x_213:
[----:B------:R-:W-:Y:S05]  /*5830*/  BSYNC B1 ;  /* 0x0000000000017941 */ /* 0x000fea0003800000 */
.L_x_212:
        /* <DEDUP_REMOVED lines=10> */
.L_x_215:
[----:B------:R-:W-:Y:S05]  /*58e0*/  BSYNC B1 ;  /* 0x0000000000017941 */ /* 0x000fea0003800000 */
.L_x_214:
[----:B-1----:R-:W-:Y:S01]  /*58f0*/  @!P1 IMAD R3, R50, R154, R167 ;  /* 0x0000009a32039224 */ /* 0x002fe200078e02a7 */
[----:B------:R-:W-:Y:S04]  /*5900*/  BSSY B1, `(.L_x_216) ;  /* 0x0000006000017945 */ /* 0x000fe80003800000 */
[----:B------:R1:W-:Y:S01]  /*5910*/  @!P1 STG.E.U8 desc[UR36][R8.64+0x30], R3 ;  /* 0x0000300308009986 */ /* 0x0003e2000c101124 */
[----:B------:R-:W-:Y:S05]  /*5920*/  @P3 BRA `(.L_x_217) ;  /* 0x00000000000c3947 */ /* 0x000fea0003800000 */
[----:B------:R-:W5:Y:S02]  /*5930*/  LDG.E.U8 R156, desc[UR36][R10.64+0x31] ;  /* 0x000031240a9c7981 */ /* 0x000f64000c1e1100 */
[----:B-----5:R-:W-:-:S05]  /*5940*/  PRMT R12, R156, 0x8880, RZ ;  /* 0x000088809c0c7816 */ /* 0x020fca00000000ff */
[----:B------:R-:W-:-:S07]  /*5950*/  IMAD R167, R12, R155, RZ ;  /* 0x0000009b0ca77224 */ /* 0x000fce00078e02ff */
.L_x_217:
[----:B------:R-:W-:Y:S05]  /*5960*/  BSYNC B1 ;  /* 0x0000000000017941 */ /* 0x000fea0003800000 */
.L_x_216:
[----:B------:R-:W-:Y:S01]  /*5970*/  @!P3 IMAD R51, R51, R154, R167 ;  /* 0x0000009a3333b224 */ /* 0x000fe200078e02a7 */
[----:B------:R-:W-:Y:S04]  /*5980*/  BSSY B1, `(.L_x_218) ;  /* 0x0000006000017945 */ /* 0x000fe80003800000 */
[----:B------:R0:W-:Y:S01]  /*5990*/  @!P3 STG.E.U8 desc[UR36][R8.64+0x31], R51 ;  /* 0x000031330800b986 */ /* 0x0001e2000c101124 */
[----:B------:R-:W-:Y:S05]  /*59a0*/  @P4 BRA `(.L_x_219) ;  /* 0x00000000000c4947 */ /* 0x000fea0003800000 */
[----:B------:R-:W5:Y:S02]  /*59b0*/  LDG.E.U8 R156, desc[UR36][R4.64+0x38] ;  /* 0x00003824049c7981 */ /* 0x000f64000c1e1100 */
[----:B-----5:R-:W-:-:S05]  /*59c0*/  PRMT R12, R156, 0x8880, RZ ;  /* 0x000088809c0c7816 */ /* 0x020fca00000000ff */
[----:B------:R-:W-:-:S07]  /*59d0*/  IMAD R167, R12, R155, RZ ;  /* 0x0000009b0ca77224 */ /* 0x000fce00078e02ff */
.L_x_219:
[----:B------:R-:W-:Y:S05]  /*59e0*/  BSYNC B1 ;  /* 0x0000000000017941 */ /* 0x000fea0003800000 */
.L_x_218:
        /* <DEDUP_REMOVED lines=10> */
.L_x_221:
[----:B------:R-:W-:Y:S05]  /*5a90*/  BSYNC B1 ;  /* 0x0000000000017941 */ /* 0x000fea0003800000 */
.L_x_220:
[----:B------:R-:W-:Y:S01]  /*5aa0*/  @!P1 IMAD R53, R53, R154, R167 ;  /* 0x0000009a35359224 */ /* 0x000fe200078e02a7 */
[----:B------:R-:W-:Y:S04]  /*5ab0*/  BSSY B1, `(.L_x_222) ;  /* 0x0000006000017945 */ /* 0x000fe80003800000 */
[----:B------:R0:W-:Y:S01]  /*5ac0*/  @!P1 STG.E.U8 desc[UR36][R6.64+0x39], R53 ;  /* 0x0000393506009986 */ /* 0x0001e2000c101124 */
[----:B------:R-:W-:Y:S05]  /*5ad0*/  @P3 BRA `(.L_x_223) ;  /* 0x00000000000c3947 */ /* 0x000fea0003800000 */
[----:B------:R-:W5:Y:S02]  /*5ae0*/  LDG.E.U8 R156, desc[UR36][R10.64+0x38] ;  /* 0x000038240a9c7981 */ /* 0x000f64000c1e1100 */
[----:B-----5:R-:W-:-:S05]  /*5af0*/  PRMT R12, R156, 0x8880, RZ ;  /* 0x000088809c0c7816 */ /* 0x020fca00000000ff */
[----:B------:R-:W-:-:S07]  /*5b00*/  IMAD R167, R12, R155, RZ ;  /* 0x0000009b0ca77224 */ /* 0x000fce00078e02ff */
.L_x_223:
[----:B------:R-:W-:Y:S05]  /*5b10*/  BSYNC B1 ;  /* 0x0000000000017941 */ /* 0x000fea0003800000 */
.L_x_222:
[----:B-1----:R-:W-:Y:S01]  /*5b20*/  @!P3 IMAD R3, R54, R154, R167 ;  /* 0x0000009a3603b224 */ /* 0x002fe200078e02a7 */
[----:B------:R-:W-:Y:S04]  /*5b30*/  BSSY B1, `(.L_x_224) ;  /* 0x0000006000017945 */ /* 0x000fe80003800000 */
[----:B------:R1:W-:Y:S01]  /*5b40*/  @!P3 STG.E.U8 desc[UR36][R8.64+0x38], R3 ;  /* 0x000038030800b986 */ /* 0x0003e2000c101124 */
[----:B------:R-:W-:Y:S05]  /*5b50*/  @P4 BRA `(.L_x_225) ;  /* 0x00000000000c4947 */ /* 0x000fea0003800000 */
[----:B------:R-:W5:Y:S02]  /*5b60*/  LDG.E.U8 R156, desc[UR36][R10.64+0x39] ;  /* 0x000039240a9c7981 */ /* 0x000f64000c1e1100 */
[----:B-----5:R-:W-:-:S05]  /*5b70*/  PRMT R12, R156, 0x8880, RZ ;  /* 0x000088809c0c7816 */ /* 0x020fca00000000ff */
[----:B------:R-:W-:-:S07]  /*5b80*/  IMAD R167, R12, R155, RZ ;  /* 0x0000009b0ca77224 */ /* 0x000fce00078e02ff */
.L_x_225:
[----:B------:R-:W-:Y:S05]  /*5b90*/  BSYNC B1 ;  /* 0x0000000000017941 */ /* 0x000fea0003800000 */
.L_x_224:
        /* <DEDUP_REMOVED lines=10> */
.L_x_227:
[----:B------:R-:W-:Y:S05]  /*5c40*/  BSYNC B1 ;  /* 0x0000000000017941 */ /* 0x000fea0003800000 */
.L_x_226:
[----:B-1----:R-:W-:Y:S01]  /*5c50*/  @!P1 IMAD R3, R56, R154, R167 ;  /* 0x0000009a38039224 */ /* 0x002fe200078e02a7 */
[----:B------:R-:W-:Y:S04]  /*5c60*/  BSSY B1, `(.L_x_228) ;  /* 0x0000006000017945 */ /* 0x000fe80003800000 */
[----:B------:R1:W-:Y:S01]  /*5c70*/  @!P1 STG.E.U8 desc[UR36][R6.64+0x40], R3 ;  /* 0x0000400306009986 */ /* 0x0003e2000c101124 */
[----:B------:R-:W-:Y:S05]  /*5c80*/  @P3 BRA `(.L_x_229) ;  /* 0x00000000000c3947 */ /* 0x000fea0003800000 */
[----:B------:R-:W5:Y:S02]  /*5c90*/  LDG.E.U8 R156, desc[UR36][R4.64+0x41] ;  /* 0x00004124049c7981 */ /* 0x000f64000c1e1100 */
[----:B-----5:R-:W-:-:S05]  /*5ca0*/  PRMT R12, R156, 0x8880, RZ ;  /* 0x000088809c0c7816 */ /* 0x020fca00000000ff */
[----:B------:R-:W-:-:S07]  /*5cb0*/  IMAD R167, R12, R155, RZ ;  /* 0x0000009b0ca77224 */ /* 0x000fce00078e02ff */
.L_x_229:
[----:B------:R-:W-:Y:S05]  /*5cc0*/  BSYNC B1 ;  /* 0x0000000000017941 */ /* 0x000fea0003800000 */
.L_x_228:
[----:B------:R-:W-:Y:S01]  /*5cd0*/  @!P3 IMAD R57, R57, R154, R167 ;  /* 0x0000009a3939b224 */ /* 0x000fe200078e02a7 */
[----:B------:R-:W-:Y:S04]  /*5ce0*/  BSSY B1, `(.L_x_230) ;  /* 0x0000006000017945 */ /* 0x000fe80003800000 */
[----:B------:R0:W-:Y:S01]  /*5cf0*/  @!P3 STG.E.U8 desc[UR36][R6.64+0x41], R57 ;  /* 0x000041390600b986 */ /* 0x0001e2000c101124 */
[----:B------:R-:W-:Y:S05]  /*5d00*/  @P4 BRA `(.L_x_231) ;  /* 0x00000000000c4947 */ /* 0x000fea0003800000 */
[----:B------:R-:W5:Y:S02]  /*5d10*/  LDG.E.U8 R156, desc[UR36][R10.64+0x40] ;  /* 0x000040240a9c7981 */ /* 0x000f64000c1e1100 */
[----:B-----5:R-:W-:-:S05]  /*5d20*/  PRMT R12, R156, 0x8880, RZ ;  /* 0x000088809c0c7816 */ /* 0x020fca00000000ff */
[----:B------:R-:W-:-:S07]  /*5d30*/  IMAD R167, R12, R155, RZ ;  /* 0x0000009b0ca77224 */ /* 0x000fce00078e02ff */
.L_x_231:
[----:B------:R-:W-:Y:S05]  /*5d40*/  BSYNC B1 ;  /* 0x0000000000017941 */ /* 0x000fea0003800000 */
.L_x_230:
        /* <DEDUP_REMOVED lines=10> */
.L_x_233:
[----:B------:R-:W-:Y:S05]  /*5df0*/  BSYNC B1 ;  /* 0x0000000000017941 */ /* 0x000fea0003800000 */
.L_x_232:
[----:B------:R-:W-:Y:S01]  /*5e00*/  @!P1 IMAD R59, R59, R154, R167 ;  /* 0x0000009a3b3b9224 */ /* 0x000fe200078e02a7 */
[----:B------:R-:W-:Y:S04]  /*5e10*/  BSSY B1, `(.L_x_234) ;  /* 0x0000006000017945 */ /* 0x000fe80003800000 */
[----:B------:R0:W-:Y:S01]  /*5e20*/  @!P1 STG.E.U8 desc[UR36][R8.64+0x41], R59 ;  /* 0x0000413b08009986 */ /* 0x0001e2000c101124 */
[----:B------:R-:W-:Y:S05]  /*5e30*/  @P3 BRA `(.L_x_235) ;  /* 0x00000000000c3947 */ /* 0x000fea0003800000 */
[----:B------:R-:W5:Y:S02]  /*5e40*/  LDG.E.U8 R156, desc[UR36][R4.64+0x48] ;  /* 0x00004824049c7981 */ /* 0x000f64000c1e1100 */
[----:B-----5:R-:W-:-:S05]  /*5e50*/  PRMT R12, R156, 0x8880, RZ ;  /* 0x000088809c0c7816 */ /* 0x020fca00000000ff */
[----:B------:R-:W-:-:S07]  /*5e60*/  IMAD R167, R12, R155, RZ ;  /* 0x0000009b0ca77224 */ /* 0x000fce00078e02ff */
.L_x_235:
[----:B------:R-:W-:Y:S05]  /*5e70*/  BSYNC B1 ;  /* 0x0000000000017941 */ /* 0x000fea0003800000 */
.L_x_234:
[----:B-1----:R-:W-:Y:S01]  /*5e80*/  @!P3 IMAD R3, R60, R154, R167 ;  /* 0x0000009a3c03b224 */ /* 0x002fe200078e02a7 */
[----:B------:R-:W-:Y:S04]  /*5e90*/  BSSY B1, `(.L_x_236) ;  /* 0x0000006000017945 */ /* 0x000fe80003800000 */
[----:B------:R1:W-:Y:S01]  /*5ea0*/  @!P3 STG.E.U8 desc[UR36][R6.64+0x48], R3 ;  /* 0x000048030600b986 */ /* 0x0003e2000c101124 */
[----:B------:R-:W-:Y:S05]  /*5eb0*/  @P4 BRA `(.L_x_237) ;  /* 0x00000000000c4947 */ /* 0x000fea0003800000 */
[----:B------:R-:W5:Y:S02]  /*5ec0*/  LDG.E.U8 R156, desc[UR36][R4.64+0x49] ;  /* 0x00004924049c7981 */ /* 0x000f64000c1e1100 */
[----:B-----5:R-:W-:-:S05]  /*5ed0*/  PRMT R12, R156, 0x8880, RZ ;  /* 0x000088809c0c7816 */ /* 0x020fca00000000ff */
[----:B------:R-:W-:-:S07]  /*5ee0*/  IMAD R167, R12, R155, RZ ;  /* 0x0000009b0ca77224 */ /* 0x000fce00078e02ff */
.L_x_237:
[----:B------:R-:W-:Y:S05]  /*5ef0*/  BSYNC B1 ;  /* 0x0000000000017941 */ /* 0x000fea0003800000 */
.L_x_236:
        /* <DEDUP_REMOVED lines=10> */
.L_x_239:
[----:B------:R-:W-:Y:S05]  /*5fa0*/  BSYNC B1 ;  /* 0x0000000000017941 */ /* 0x000fea0003800000 */
.L_x_238:
[----:B-1----:R-:W-:Y:S01]  /*5fb0*/  @!P1 IMAD R3, R62, R154, R167 ;  /* 0x0000009a3e039224 */ /* 0x002fe200078e02a7 */
[----:B------:R-:W-:Y:S04]  /*5fc0*/  BSSY B1, `(.L_x_240) ;  /* 0x0000006000017945 */ /* 0x000fe80003800000 */
[----:B------:R1:W-:Y:S01]  /*5fd0*/  @!P1 STG.E.U8 desc[UR36][R8.64+0x48], R3 ;  /* 0x0000480308009986 */ /* 0x0003e2000c101124 */
[----:B------:R-:W-:Y:S05]  /*5fe0*/  @P3 BRA `(.L_x_241) ;  /* 0x00000000000c3947 */ /* 0x000fea0003800000 */
[----:B------:R-:W5:Y:S02]  /*5ff0*/  LDG.E.U8 R156, desc[UR36][R10.64+0x49] ;  /* 0x000049240a9c7981 */ /* 0x000f64000c1e1100 */
[----:B-----5:R-:W-:-:S05]  /*6000*/  PRMT R12, R156, 0x8880, RZ ;  /* 0x000088809c0c7816 */ /* 0x020fca00000000ff */
[----:B------:R-:W-:-:S07]  /*6010*/  IMAD R167, R12, R155, RZ ;  /* 0x0000009b0ca77224 */ /* 0x000fce00078e02ff */
.L_x_241:
[----:B------:R-:W-:Y:S05]  /*6020*/  BSYNC B1 ;  /* 0x0000000000017941 */ /* 0x000fea0003800000 */
.L_x_240:
[----:B------:R-:W-:Y:S01]  /*6030*/  @!P3 IMAD R63, R63, R154, R167 ;  /* 0x0000009a3f3fb224 */ /* 0x000fe200078e02a7 */
[----:B------:R-:W-:Y:S04]  /*6040*/  BSSY B1, `(.L_x_242) ;  /* 0x0000006000017945 */ /* 0x000fe80003800000 */
[----:B------:R0:W-:Y:S01]  /*6050*/  @!P3 STG.E.U8 desc[UR36][R8.64+0x49], R63 ;  /* 0x0000493f0800b986 */ /* 0x0001e2000c101124 */
[----:B------:R-:W-:Y:S05]  /*6060*/  @P4 BRA `(.L_x_243) ;  /* 0x00000000000c4947 */ /* 0x000fea0003800000 */
[----:B------:R-:W5:Y:S02]  /*6070*/  LDG.E.U8 R156, desc[UR36][R4.64+0x50] ;  /* 0x00005024049c7981 */ /* 0x000f64000c1e1100 */
[----:B-----5:R-:W-:-:S05]  /*6080*/  PRMT R12, R156, 0x8880, RZ ;  /* 0x000088809c0c7816 */ /* 0x020fca00000000ff */
[----:B------:R-:W-:-:S07]  /*6090*/  IMAD R167, R12, R155, RZ ;  /* 0x0000009b0ca77224 */ /* 0x000fce00078e02ff */
.L_x_243:
[----:B------:R-:W-:Y:S05]  /*60a0*/  BSYNC B1 ;  /* 0x0000000000017941 */ /* 0x000fea0003800000 */
.L_x_242:
        /* <DEDUP_REMOVED lines=10> */
.L_x_245:
[----:B------:R-:W-:Y:S05]  /*6150*/  BSYNC B1 ;  /* 0x0000000000017941 */ /* 0x000fea0003800000 */
.L_x_244:
[----:B------:R-:W-:Y:S01]  /*6160*/  @!P1 IMAD R65, R65, R154, R167 ;  /* 0x0000009a41419224 */ /* 0x000fe200078e02a7 */
[----:B------:R-:W-:Y:S04]  /*6170*/  BSSY B1, `(.L_x_246) ;  /* 0x0000006000017945 */ /* 0x000fe80003800000 */
[----:B------:R0:W-:Y:S01]  /*6180*/  @!P1 STG.E.U8 desc[UR36][R6.64+0x51], R65 ;  /* 0x0000514106009986 */ /* 0x0001e2000c101124 */
[----:B------:R-:W-:Y:S05]  /*6190*/  @P3 BRA `(.L_x_247) ;  /* 0x00000000000c3947 */ /* 0x000fea0003800000 */
[----:B------:R-:W5:Y:S02]  /*61a0*/  LDG.E.U8 R156, desc[UR36][R10.64+0x50] ;  /* 0x000050240a9c7981 */ /* 0x000f64000c1e1100 */
[----:B-----5:R-:W-:-:S05]  /*61b0*/  PRMT R12, R156, 0x8880, RZ ;  /* 0x000088809c0c7816 */ /* 0x020fca00000000ff */
[----:B------:R-:W-:-:S07]  /*61c0*/  IMAD R167, R12, R155, RZ ;  /* 0x0000009b0ca77224 */ /* 0x000fce00078e02ff */
.L_x_247:
[----:B------:R-:W-:Y:S05]  /*61d0*/  BSYNC B1 ;  /* 0x0000000000017941 */ /* 0x000fea0003800000 */
.L_x_246:
[----:B-1----:R-:W-:Y:S01]  /*61e0*/  @!P3 IMAD R3, R66, R154, R167 ;  /* 0x0000009a4203b224 */ /* 0x002fe200078e02a7 */
[----:B------:R-:W-:Y:S04]  /*61f0*/  BSSY B1, `(.L_x_248) ;  /* 0x0000006000017945 */ /* 0x000fe80003800000 */
[----:B------:R1:W-:Y:S01]  /*6200*/  @!P3 STG.E.U8 desc[UR36][R8.64+0x50], R3 ;  /* 0x000050030800b986 */ /* 0x0003e2000c101124 */
[----:B------:R-:W-:Y:S05]  /*6210*/  @P4 BRA `(.L_x_249) ;  /* 0x00000000000c4947 */ /* 0x000fea0003800000 */
[----:B------:R-:W5:Y:S02]  /*6220*/  LDG.E.U8 R156, desc[UR36][R10.64+0x51] ;  /* 0x000051240a9c7981 */ /* 0x000f64000c1e1100 */
[----:B-----5:R-:W-:-:S05]  /*6230*/  PRMT R12, R156, 0x8880, RZ ;  /* 0x000088809c0c7816 */ /* 0x020fca00000000ff */
[----:B------:R-:W-:-:S07]  /*6240*/  IMAD R167, R12, R155, RZ ;  /* 0x0000009b0ca77224 */ /* 0x000fce00078e02ff */
.L_x_249:
[----:B------:R-:W-:Y:S05]  /*6250*/  BSYNC B1 ;  /* 0x0000000000017941 */ /* 0x000fea0003800000 */
.L_x_248:
        /* <DEDUP_REMOVED lines=10> */
.L_x_251:
[----:B------:R-:W-:Y:S05]  /*6300*/  BSYNC B1 ;  /* 0x0000000000017941 */ /* 0x000fea0003800000 */
.L_x_250:
[----:B-1----:R-:W-:Y:S01]  /*6310*/  @!P1 IMAD R3, R68, R154, R167 ;  /* 0x0000009a44039224 */ /* 0x002fe200078e02a7 */
[----:B------:R-:W-:Y:S04]  /*6320*/  BSSY B1, `(.L_x_252) ;  /* 0x0000006000017945 */ /* 0x000fe80003800000 */
[----:B------:R1:W-:Y:S01]  /*6330*/  @!P1 STG.E.U8 desc[UR36][R6.64+0x58], R3 ;  /* 0x0000580306009986 */ /* 0x0003e2000c101124 */
[----:B------:R-:W-:Y:S05]  /*6340*/  @P3 BRA `(.L_x_253) ;  /* 0x00000000000c3947 */ /* 0x000fea0003800000 */
[----:B------:R-:W5:Y:S02]  /*6350*/  LDG.E.U8 R156, desc[UR36][R4.64+0x59] ;  /* 0x00005924049c7981 */ /* 0x000f64000c1e1100 */
[----:B-----5:R-:W-:-:S05]  /*6360*/  PRMT R12, R156, 0x8880, RZ ;  /* 0x000088809c0c7816 */ /* 0x020fca00000000ff */
[----:B------:R-:W-:-:S07]  /*6370*/  IMAD R167, R12, R155, RZ ;  /* 0x0000009b0ca77224 */ /* 0x000fce00078e02ff */
.L_x_253:
[----:B------:R-:W-:Y:S05]  /*6380*/  BSYNC B1 ;  /* 0x0000000000017941 */ /* 0x000fea0003800000 */
.L_x_252:
[----:B------:R-:W-:Y:S01]  /*6390*/  @!P3 IMAD R69, R69, R154, R167 ;  /* 0x0000009a4545b224 */ /* 0x000fe200078e02a7 */
[----:B------:R-:W-:Y:S04]  /*63a0*/  BSSY B1, `(.L_x_254) ;  /* 0x0000006000017945 */ /* 0x000fe80003800000 */
[----:B------:R0:W-:Y:S01]  /*63b0*/  @!P3 STG.E.U8 desc[UR36][R6.64+0x59], R69 ;  /* 0x000059450600b986 */ /* 0x0001e2000c101124 */
[----:B------:R-:W-:Y:S05]  /*63c0*/  @P4 BRA `(.L_x_255) ;  /* 0x00000000000c4947 */ /* 0x000fea0003800000 */
[----:B------:R-:W5:Y:S02]  /*63d0*/  LDG.E.U8 R156, desc[UR36][R10.64+0x58] ;  /* 0x000058240a9c7981 */ /* 0x000f64000c1e1100 */
[----:B-----5:R-:W-:-:S05]  /*63e0*/  PRMT R12, R156, 0x8880, RZ ;  /* 0x000088809c0c7816 */ /* 0x020fca00000000ff */
[----:B------:R-:W-:-:S07]  /*63f0*/  IMAD R167, R12, R155, RZ ;  /* 0x0000009b0ca77224 */ /* 0x000fce00078e02ff */
.L_x_255:
[----:B------:R-:W-:Y:S05]  /*6400*/  BSYNC B1 ;  /* 0x0000000000017941 */ /* 0x000fea0003800000 */
.L_x_254:
        /* <DEDUP_REMOVED lines=10> */
.L_x_257:
[----:B------:R-:W-:Y:S05]  /*64b0*/  BSYNC B1 ;  /* 0x0000000000017941 */ /* 0x000fea0003800000 */
.L_x_256:
[----:B------:R-:W-:Y:S01]  /*64c0*/  @!P1 IMAD R71, R71, R154, R167 ;  /* 0x0000009a47479224 */ /* 0x000fe200078e02a7 */
[----:B------:R-:W-:Y:S04]  /*64d0*/  BSSY B1, `(.L_x_258) ;  /* 0x0000006000017945 */ /* 0x000fe80003800000 */
[----:B------:R0:W-:Y:S01]  /*64e0*/  @!P1 STG.E.U8 desc[UR36][R8.64+0x59], R71 ;  /* 0x0000594708009986 */ /* 0x0001e2000c101124 */
[----:B------:R-:W-:Y:S05]  /*64f0*/  @P3 BRA `(.L_x_259) ;  /* 0x00000000000c3947 */ /* 0x000fea0003800000 */
[----:B------:R-:W5:Y:S02]  /*6500*/  LDG.E.U8 R156, desc[UR36][R4.64+0x60] ;  /* 0x00006024049c7981 */ /* 0x000f64000c1e1100 */
[----:B-----5:R-:W-:-:S05]  /*6510*/  PRMT R12, R156, 0x8880, RZ ;  /* 0x000088809c0c7816 */ /* 0x020fca00000000ff */
[----:B------:R-:W-:-:S07]  /*6520*/  IMAD R167, R12, R155, RZ ;  /* 0x0000009b0ca77224 */ /* 0x000fce00078e02ff */
.L_x_259:
[----:B------:R-:W-:Y:S05]  /*6530*/  BSYNC B1 ;  /* 0x0000000000017941 */ /* 0x000fea0003800000 */
.L_x_258:
[----:B-1----:R-:W-:Y:S01]  /*6540*/  @!P3 IMAD R3, R72, R154, R167 ;  /* 0x0000009a4803b224 */ /* 0x002fe200078e02a7 */
[----:B------:R-:W-:Y:S04]  /*6550*/  BSSY B1, `(.L_x_260) ;  /* 0x0000006000017945 */ /* 0x000fe80003800000 */
[----:B------:R1:W-:Y:S01]  /*6560*/  @!P3 STG.E.U8 desc[UR36][R6.64+0x60], R3 ;  /* 0x000060030600b986 */ /* 0x0003e2000c101124 */
[----:B------:R-:W-:Y:S05]  /*6570*/  @P4 BRA `(.L_x_261) ;  /* 0x00000000000c4947 */ /* 0x000fea0003800000 */
[----:B------:R-:W5:Y:S02]  /*6580*/  LDG.E.U8 R156, desc[UR36][R4.64+0x61] ;  /* 0x00006124049c7981 */ /* 0x000f64000c1e1100 */
[----:B-----5:R-:W-:-:S05]  /*6590*/  PRMT R12, R156, 0x8880, RZ ;  /* 0x000088809c0c7816 */ /* 0x020fca00000000ff */
[----:B------:R-:W-:-:S07]  /*65a0*/  IMAD R167, R12, R155, RZ ;  /* 0x0000009b0ca77224 */ /* 0x000fce00078e02ff */
.L_x_261:
[----:B------:R-:W-:Y:S05]  /*65b0*/  BSYNC B1 ;  /* 0x0000000000017941 */ /* 0x000fea0003800000 */
.L_x_260:
        /* <DEDUP_REMOVED lines=10> */
.L_x_263:
[----:B------:R-:W-:Y:S05]  /*6660*/  BSYNC B1 ;  /* 0x0000000000017941 */ /* 0x000fea0003800000 */
.L_x_262:
[----:B-1----:R-:W-:Y:S01]  /*6670*/  @!P1 IMAD R3, R74, R154, R167 ;  /* 0x0000009a4a039224 */ /* 0x002fe200078e02a7 */
[----:B------:R-:W-:Y:S04]  /*6680*/  BSSY B1, `(.L_x_264) ;  /* 0x0000006000017945 */ /* 0x000fe80003800000 */
[----:B------:R1:W-:Y:S01]  /*6690*/  @!P1 STG.E.U8 desc[UR36][R8.64+0x60], R3 ;  /* 0x0000600308009986 */ /* 0x0003e2000c101124 */
[----:B------:R-:W-:Y:S05]  /*66a0*/  @P3 BRA `(.L_x_265) ;  /* 0x00000000000c3947 */ /* 0x000fea0003800000 */
[----:B------:R-:W5:Y:S02]  /*66b0*/  LDG.E.U8 R156, desc[UR36][R10.64+0x61] ;  /* 0x000061240a9c7981 */ /* 0x000f64000c1e1100 */
[----:B-----5:R-:W-:-:S05]  /*66c0*/  PRMT R12, R156, 0x8880, RZ ;  /* 0x000088809c0c7816 */ /* 0x020fca00000000ff */
[----:B------:R-:W-:-:S07]  /*66d0*/  IMAD R167, R12, R155, RZ ;  /* 0x0000009b0ca77224 */ /* 0x000fce00078e02ff */
.L_x_265:
[----:B------:R-:W-:Y:S05]  /*66e0*/  BSYNC B1 ;  /* 0x0000000000017941 */ /* 0x000fea0003800000 */
.L_x_264:
[----:B------:R-:W-:Y:S01]  /*66f0*/  @!P3 IMAD R75, R75, R154, R167 ;  /* 0x0000009a4b4bb224 */ /* 0x000fe200078e02a7 */
[----:B------:R-:W-:Y:S04]  /*6700*/  BSSY B1, `(.L_x_266) ;  /* 0x0000006000017945 */ /* 0x000fe80003800000 */
[----:B------:R0:W-:Y:S01]  /*6710*/  @!P3 STG.E.U8 desc[UR36][R8.64+0x61], R75 ;  /* 0x0000614b0800b986 */ /* 0x0001e2000c101124 */
[----:B------:R-:W-:Y:S05]  /*6720*/  @P4 BRA `(.L_x_267) ;  /* 0x00000000000c4947 */ /* 0x000fea0003800000 */
[----:B------:R-:W5:Y:S02]  /*6730*/  LDG.E.U8 R156, desc[UR36][R4.64+0x68] ;  /* 0x00006824049c7981 */ /* 0x000f64000c1e1100 */
[----:B-----5:R-:W-:-:S05]  /*6740*/  PRMT R12, R156, 0x8880, RZ ;  /* 0x000088809c0c7816 */ /* 0x020fca00000000ff */
[----:B------:R-:W-:-:S07]  /*6750*/  IMAD R167, R12, R155, RZ ;  /* 0x0000009b0ca77224 */ /* 0x000fce00078e02ff */
.L_x_267:
[----:B------:R-:W-:Y:S05]  /*6760*/  BSYNC B1 ;  /* 0x0000000000017941 */ /* 0x000fea0003800000 */
.L_x_266:
        /* <DEDUP_REMOVED lines=10> */
.L_x_269:
[----:B------:R-:W-:Y:S05]  /*6810*/  BSYNC B1 ;  /* 0x0000000000017941 */ /* 0x000fea0003800000 */
.L_x_268:
[----:B------:R-:W-:Y:S01]  /*6820*/  @!P1 IMAD R77, R77, R154, R167 ;  /* 0x0000009a4d4d9224 */ /* 0x000fe200078e02a7 */
[----:B------:R-:W-:Y:S04]  /*6830*/  BSSY B1, `(.L_x_270) ;  /* 0x0000006000017945 */ /* 0x000fe80003800000 */
[----:B------:R0:W-:Y:S01]  /*6840*/  @!P1 STG.E.U8 desc[UR36][R6.64+0x69], R77 ;  /* 0x0000694d06009986 */ /* 0x0001e2000c101124 */
[----:B------:R-:W-:Y:S05]  /*6850*/  @P3 BRA `(.L_x_271) ;  /* 0x00000000000c3947 */ /* 0x000fea0003800000 */
[----:B------:R-:W5:Y:S02]  /*6860*/  LDG.E.U8 R156, desc[UR36][R10.64+0x68] ;  /* 0x000068240a9c7981 */ /* 0x000f64000c1e1100 */
[----:B-----5:R-:W-:-:S05]  /*6870*/  PRMT R12, R156, 0x8880, RZ ;  /* 0x000088809c0c7816 */ /* 0x020fca00000000ff */
[----:B------:R-:W-:-:S07]  /*6880*/  IMAD R167, R12, R155, RZ ;  /* 0x0000009b0ca77224 */ /* 0x000fce00078e02ff */
.L_x_271:
[----:B------:R-:W-:Y:S05]  /*6890*/  BSYNC B1 ;  /* 0x0000000000017941 */ /* 0x000fea0003800000 */
.L_x_270:
[----:B-1----:R-:W-:Y:S01]  /*68a0*/  @!P3 IMAD R3, R78, R154, R167 ;  /* 0x0000009a4e03b224 */ /* 0x002fe200078e02a7 */
[----:B------:R-:W-:Y:S04]  /*68b0*/  BSSY B1, `(.L_x_272) ;  /* 0x0000006000017945 */ /* 0x000fe80003800000 */
[----:B------:R1:W-:Y:S01]  /*68c0*/  @!P3 STG.E.U8 desc[UR36][R8.64+0x68], R3 ;  /* 0x000068030800b986 */ /* 0x0003e2000c101124 */
[----:B------:R-:W-:Y:S05]  /*68d0*/  @P4 BRA `(.L_x_273) ;  /* 0x00000000000c4947 */ /* 0x000fea0003800000 */
[----:B------:R-:W5:Y:S02]  /*68e0*/  LDG.E.U8 R156, desc[UR36][R10.64+0x69] ;  /* 0x000069240a9c7981 */ /* 0x000f64000c1e1100 */
[----:B-----5:R-:W-:-:S05]  /*68f0*/  PRMT R12, R156, 0x8880, RZ ;  /* 0x000088809c0c7816 */ /* 0x020fca00000000ff */
[----:B------:R-:W-:-:S07]  /*6900*/  IMAD R167, R12, R155, RZ ;  /* 0x0000009b0ca77224 */ /* 0x000fce00078e02ff */
.L_x_273:
[----:B------:R-:W-:Y:S05]  /*6910*/  BSYNC B1 ;  /* 0x0000000000017941 */ /* 0x000fea0003800000 */
.L_x_272:
        /* <DEDUP_REMOVED lines=10> */
.L_x_275:
[----:B------:R-:W-:Y:S05]  /*69c0*/  BSYNC B1 ;  /* 0x0000000000017941 */ /* 0x000fea0003800000 */
.L_x_274:
[----:B-1----:R-:W-:Y:S01]  /*69d0*/  @!P1 IMAD R3, R80, R154, R167 ;  /* 0x0000009a50039224 */ /* 0x002fe200078e02a7 */
[----:B------:R-:W-:Y:S04]  /*69e0*/  BSSY B1, `(.L_x_276) ;  /* 0x0000006000017945 */ /* 0x000fe80003800000 */
[----:B------:R1:W-:Y:S01]  /*69f0*/  @!P1 STG.E.U8 desc[UR36][R6.64+0x70], R3 ;  /* 0x0000700306009986 */ /* 0x0003e2000c101124 */
[----:B------:R-:W-:Y:S05]  /*6a00*/  @P3 BRA `(.L_x_277) ;  /* 0x00000000000c3947 */ /* 0x000fea0003800000 */
[----:B------:R-:W5:Y:S02]  /*6a10*/  LDG.E.U8 R156, desc[UR36][R4.64+0x71] ;  /* 0x00007124049c7981 */ /* 0x000f64000c1e1100 */
[----:B-----5:R-:W-:-:S05]  /*6a20*/  PRMT R12, R156, 0x8880, RZ ;  /* 0x000088809c0c7816 */ /* 0x020fca00000000ff */
[----:B------:R-:W-:-:S07]  /*6a30*/  IMAD R167, R12, R155, RZ ;  /* 0x0000009b0ca77224 */ /* 0x000fce00078e02ff */
.L_x_277:
[----:B------:R-:W-:Y:S05]  /*6a40*/  BSYNC B1 ;  /* 0x0000000000017941 */ /* 0x000fea0003800000 */
.L_x_276:
[----:B------:R-:W-:Y:S01]  /*6a50*/  @!P3 IMAD R81, R81, R154, R167 ;  /* 0x0000009a5151b224 */ /* 0x000fe200078e02a7 */
[----:B------:R-:W-:Y:S04]  /*6a60*/  BSSY B1, `(.L_x_278) ;  /* 0x0000006000017945 */ /* 0x000fe80003800000 */
[----:B------:R0:W-:Y:S01]  /*6a70*/  @!P3 STG.E.U8 desc[UR36][R6.64+0x71], R81 ;  /* 0x000071510600b986 */ /* 0x0001e2000c101124 */
[----:B------:R-:W-:Y:S05]  /*6a80*/  @P4 BRA `(.L_x_279) ;  /* 0x00000000000c4947 */ /* 0x000fea0003800000 */
[----:B------:R-:W5:Y:S02]  /*6a90*/  LDG.E.U8 R156, desc[UR36][R10.64+0x70] ;  /* 0x000070240a9c7981 */ /* 0x000f64000c1e1100 */
[----:B-----5:R-:W-:-:S05]  /*6aa0*/  PRMT R12, R156, 0x8880, RZ ;  /* 0x000088809c0c7816 */ /* 0x020fca00000000ff */
[----:B------:R-:W-:-:S07]  /*6ab0*/  IMAD R167, R12, R155, RZ ;  /* 0x0000009b0ca77224 */ /* 0x000fce00078e02ff */
.L_x_279:
[----:B------:R-:W-:Y:S05]  /*6ac0*/  BSYNC B1 ;  /* 0x0000000000017941 */ /* 0x000fea0003800000 */
.L_x_278:
[----:B------:R-:W-:Y:S01]  /*6ad0*/  ISETP.LT.OR P1, PT, R164, 0x72, !P0 ;  /* 0x00000072a400780c */ /* 0x000fe20004721670 */
[----:B-1----:R-:W-:Y:S01]  /*6ae0*/  @!P4 IMAD R3, R82, R154, R167 ;  /* 0x0000009a5203c224 */ /* 0x002fe200078e02a7 */
[----:B------:R-:W-:Y:S01]  /*6af0*/  BSSY B1, `(.L_x_280) ;  /* 0x0000009000017945 */ /* 0x000fe20003800000 */
[C---:B------:R-:W-:Y:S02]  /*6b00*/  ISETP.LT.OR P3, PT, R164.reuse, 0x79, !P2 ;  /* 0x00000079a400780c */ /* 0x040fe40005761670 */
[C---:B------:R-:W-:Y:S01]  /*6b10*/  ISETP.LT.OR P2, PT, R164.reuse, 0x7a, !P2 ;  /* 0x0000007aa400780c */ /* 0x040fe20005741670 */
[----:B------:R1:W-:Y:S01]  /*6b20*/  @!P4 STG.E.U8 desc[UR36][R8.64+0x70], R3 ;  /* 0x000070030800c986 */ /* 0x0003e2000c101124 */
[----:B------:R-:W-:-:S06]  /*6b30*/  ISETP.LT.OR P4, PT, R164, 0x79, !P0 ;  /* 0x00000079a400780c */ /* 0x000fcc0004781670 */
[----:B------:R-:W-:Y:S07]  /*6b40*/  @P1 BRA `(.L_x_281) ;  /* 0x00000000000c1947 */ /* 0x000fee0003800000 */
[----:B------:R-:W5:Y:S02]  /*6b50*/  LDG.E.U8 R156, desc[UR36][R10.64+0x71] ;  /* 0x000071240a9c7981 */ /* 0x000f64000c1e1100 */
[----:B-----5:R-:W-:-:S05]  /*6b60*/  PRMT R12, R156, 0x8880, RZ ;  /* 0x000088809c0c7816 */ /* 0x020fca00000000ff */
[----:B------:R-:W-:-:S07]  /*6b70*/  IMAD R167, R12, R155, RZ ;  /* 0x0000009b0ca77224 */ /* 0x000fce00078e02ff */
.L_x_281:
[----:B------:R-:W-:Y:S05]  /*6b80*/  BSYNC B1 ;  /* 0x0000000000017941 */ /* 0x000fea0003800000 */
.L_x_280:
[----:B------:R-:W-:Y:S01]  /*6b90*/  @!P1 IMAD R83, R83, R154, R167 ;  /* 0x0000009a53539224 */ /* 0x000fe200078e02a7 */
[----:B------:R-:W-:Y:S04]  /*6ba0*/  BSSY B1, `(.L_x_282) ;  /* 0x0000006000017945 */ /* 0x000fe80003800000 */
[----:B------:R0:W-:Y:S01]  /*6bb0*/  @!P1 STG.E.U8 desc[UR36][R8.64+0x71], R83 ;  /* 0x0000715308009986 */ /* 0x0001e2000c101124 */
[----:B------:R-:W-:Y:S05]  /*6bc0*/  @P3 BRA `(.L_x_283) ;  /* 0x00000000000c3947 */ /* 0x000fea0003800000 */
[----:B------:R-:W5:Y:S02]  /*6bd0*/  LDG.E.U8 R156, desc[UR36][R4.64+0x78] ;  /* 0x00007824049c7981 */ /* 0x000f64000c1e1100 */
[----:B-----5:R-:W-:-:S05]  /*6be0*/  PRMT R12, R156, 0x8880, RZ ;  /* 0x000088809c0c7816 */ /* 0x020fca00000000ff */
[----:B------:R-:W-:-:S07]  /*6bf0*/  IMAD R167, R12, R155, RZ ;  /* 0x0000009b0ca77224 */ /* 0x000fce00078e02ff */
.L_x_283:
[----:B------:R-:W-:Y:S05]  /*6c00*/  BSYNC B1 ;  /* 0x0000000000017941 */ /* 0x000fea0003800000 */
.L_x_282:
[----:B-1----:R-:W-:Y:S01]  /*6c10*/  @!P3 IMAD R3, R84, R154, R167 ;  /* 0x0000009a5403b224 */ /* 0x002fe200078e02a7 */
[----:B------:R-:W-:Y:S04]  /*6c20*/  BSSY B1, `(.L_x_284) ;  /* 0x0000006000017945 */ /* 0x000fe80003800000 */
[----:B------:R1:W-:Y:S01]  /*6c30*/  @!P3 STG.E.U8 desc[UR36][R6.64+0x78], R3 ;  /* 0x000078030600b986 */ /* 0x0003e2000c101124 */
[----:B------:R-:W-:Y:S05]  /*6c40*/  @P2 BRA `(.L_x_285) ;  /* 0x00000000000c2947 */ /* 0x000fea0003800000 */
[----:B------:R-:W5:Y:S02]  /*6c50*/  LDG.E.U8 R156, desc[UR36][R4.64+0x79] ;  /* 0x00007924049c7981 */ /* 0x000f64000c1e1100 */
[----:B-----5:R-:W-:-:S05]  /*6c60*/  PRMT R12, R156, 0x8880, RZ ;  /* 0x000088809c0c7816 */ /* 0x020fca00000000ff */
[----:B------:R-:W-:-:S07]  /*6c70*/  IMAD R167, R12, R155, RZ ;  /* 0x0000009b0ca77224 */ /* 0x000fce00078e02ff */
.L_x_285:
[----:B------:R-:W-:Y:S05]  /*6c80*/  BSYNC B1 ;  /* 0x0000000000017941 */ /* 0x000fea0003800000 */
.L_x_284:
[----:B------:R-:W-:Y:S01]  /*6c90*/  @!P2 IMAD R85, R85, R154, R167 ;  /* 0x0000009a5555a224 */ /* 0x000fe200078e02a7 */
[----:B------:R-:W-:Y:S04]  /*6ca0*/  BSSY B1, `(.L_x_286) ;  /* 0x0000006000017945 */ /* 0x000fe80003800000 */
[----:B------:R0:W-:Y:S01]  /*6cb0*/  @!P2 STG.E.U8 desc[UR36][R6.64+0x79], R85 ;  /* 0x000079550600a986 */ /* 0x0001e2000c101124 */
[----:B------:R-:W-:Y:S05]  /*6cc0*/  @P4 BRA `(.L_x_287) ;  /* 0x00000000000c4947 */ /* 0x000fea0003800000 */
[----:B------:R-:W5:Y:S02]  /*6cd0*/  LDG.E.U8 R156, desc[UR36][R10.64+0x78] ;  /* 0x000078240a9c7981 */ /* 0x000f64000c1e1100 */
[----:B-----5:R-:W-:-:S05]  /*6ce0*/  PRMT R4, R156, 0x8880, RZ ;  /* 0x000088809c047816 */ /* 0x020fca00000000ff */
[----:B------:R-:W-:-:S07]  /*6cf0*/  IMAD R167, R4, R155, RZ ;  /* 0x0000009b04a77224 */ /* 0x000fce00078e02ff */
.L_x_287:
[----:B------:R-:W-:Y:S05]  /*6d00*/  BSYNC B1 ;  /* 0x0000000000017941 */ /* 0x000fea0003800000 */
.L_x_286:
[----:B-1----:R-:W-:Y:S01]  /*6d10*/  @!P4 IMAD R3, R86, R154, R167 ;  /* 0x0000009a5603c224 */ /* 0x002fe200078e02a7 */
[----:B------:R-:W-:Y:S01]  /*6d20*/  ISETP.LT.OR P0, PT, R164, 0x7a, !P0 ;  /* 0x0000007aa400780c */ /* 0x000fe20004701670 */
[----:B------:R-:W-:Y:S03]  /*6d30*/  BSSY B1, `(.L_x_288) ;  /* 0x0000006000017945 */ /* 0x000fe60003800000 */
[----:B------:R1:W-:Y:S09]  /*6d40*/  @!P4 STG.E.U8 desc[UR36][R8.64+0x78], R3 ;  /* 0x000078030800c986 */ /* 0x0003f2000c101124 */
[----:B------:R-:W-:Y:S05]  /*6d50*/  @P0 BRA `(.L_x_289) ;  /* 0x00000000000c0947 */ /* 0x000fea0003800000 */
[----:B------:R-:W5:Y:S02]  /*6d60*/  LDG.E.U8 R156, desc[UR36][R10.64+0x79] ;  /* 0x000079240a9c7981 */ /* 0x000f64000c1e1100 */
[----:B-----5:R-:W-:-:S05]  /*6d70*/  PRMT R4, R156, 0x8880, RZ ;  /* 0x000088809c047816 */ /* 0x020fca00000000ff */
[----:B------:R-:W-:-:S07]  /*6d80*/  IMAD R167, R4, R155, RZ ;  /* 0x0000009b04a77224 */ /* 0x000fce00078e02ff */
.L_x_289:
[----:B------:R-:W-:Y:S05]  /*6d90*/  BSYNC B1 ;  /* 0x0000000000017941 */ /* 0x000fea0003800000 */
.L_x_288:
[----:B------:R-:W-:Y:S01]  /*6da0*/  IMAD R87, R87, R154, R167 ;  /* 0x0000009a57577224 */ /* 0x000fe200078e02a7 */
[----:B------:R-:W-:Y:S06]  /*6db0*/  @P0 BRA `(.L_x_290) ;  /* 0x0000001800180947 */ /* 0x000fec0003800000 */
[----:B------:R0:W-:Y:S01]  /*6dc0*/  STG.E.U8 desc[UR36][R8.64+0x79], R87 ;  /* 0x0000795708007986 */ /* 0x0001e2000c101124 */
[----:B------:R-:W-:Y:S05]  /*6dd0*/  BRA `(.L_x_290) ;  /* 0x0000001800107947 */ /* 0x000fea0003800000 */
.L_x_33:
[C---:B------:R-:W-:Y:S02]  /*6de0*/  ISETP.GE.AND P2, PT, R3.reuse, 0x1, PT ;  /* 0x000000010300780c */ /* 0x040fe40003f46270 */
[----:B------:R-:W-:Y:S02]  /*6df0*/  ISETP.GE.AND P0, PT, R3, 0x9, PT ;  /* 0x000000090300780c */ /* 0x000fe40003f06270 */
[C---:B------:R-:W-:Y:S02]  /*6e00*/  ISETP.LT.OR P3, PT, R164.reuse, 0x1, !P2 ;  /* 0x00000001a400780c */ /* 0x040fe40005761670 */
[C---:B------:R-:W-:Y:S02]  /*6e10*/  ISETP.LT.OR P4, PT, R164.reuse, 0x2, !P2 ;  /* 0x00000002a400780c */ /* 0x040fe40005781670 */
[----:B------:R-:W-:-:S09]  /*6e20*/  ISETP.LT.OR P1, PT, R164, 0x1, !P0 ;  /* 0x00000001a400780c */ /* 0x000fd20004721670 */
[-C--:B------:R-:W-:Y:S02]  /*6e30*/  @!P3 IMAD R5, R88, R154.reuse, RZ ;  /* 0x0000009a5805b224 */ /* 0x080fe400078e02ff */
[-C--:B------:R-:W-:Y:S02]  /*6e40*/  @!P4 IMAD R89, R89, R154.reuse, RZ ;  /* 0x0000009a5959c224 */ /* 0x080fe400078e02ff */
[----:B------:R-:W-:Y:S01]  /*6e50*/  @!P1 IMAD R11, R90, R154, RZ ;  /* 0x0000009a5a0b9224 */ /* 0x000fe200078e02ff */
[----:B------:R0:W-:Y:S01]  /*6e60*/  @!P3 STG.E.U8 desc[UR36][R158.64], R5 ;  /* 0x000000059e00b986 */ /* 0x0001e2000c101124 */
[----:B------:R-:W-:-:S03]  /*6e70*/  ISETP.LT.OR P3, PT, R164, 0x2, !P0 ;  /* 0x00000002a400780c */ /* 0x000fc60004761670 */
[----:B------:R-:W-:Y:S01]  /*6e80*/  @!P4 STG.E.U8 desc[UR36][R158.64+0x1], R89 ;  /* 0x000001599e00c986 */ /* 0x000fe2000c101124 */
[----:B------:R-:W-:-:S03]  /*6e90*/  ISETP.LT.OR P4, PT, R164, 0x9, !P2 ;  /* 0x00000009a400780c */ /* 0x000fc60005781670 */
[----:B------:R1:W-:Y:S01]  /*6ea0*/  @!P1 STG.E.U8 desc[UR36][R12.64], R11 ;  /* 0x0000000b0c009986 */ /* 0x0003e2000c101124 */
[----:B------:R-:W-:-:S05]  /*6eb0*/  ISETP.LT.OR P1, PT, R164, 0xa, !P2 ;  /* 0x0000000aa400780c */ /* 0x000fca0005721670 */
[----:B------:R-:W-:-:S04]  /*6ec0*/  @!P3 IMAD R91, R91, R154, RZ ;  /* 0x0000009a5b5bb224 */ /* 0x000fc800078e02ff */
[-C--:B0-----:R-:W-:Y:S01]  /*6ed0*/  @!P4 IMAD R5, R92, R154.reuse, RZ ;  /* 0x0000009a5c05c224 */ /* 0x081fe200078e02ff */
[----:B------:R-:W-:Y:S01]  /*6ee0*/  @!P3 STG.E.U8 desc[UR36][R12.64+0x1], R91 ;  /* 0x0000015b0c00b986 */ /* 0x000fe2000c101124 */
[C---:B------:R-:W-:Y:S02]  /*6ef0*/  ISETP.LT.OR P3, PT, R164.reuse, 0x9, !P0 ;  /* 0x00000009a400780c */ /* 0x040fe40004761670 */
[----:B------:R-:W-:Y:S01]  /*6f00*/  @!P1 IMAD R93, R93, R154, RZ ;  /* 0x0000009a5d5d9224 */ /* 0x000fe200078e02ff */
[----:B------:R0:W-:Y:S01]  /*6f10*/  @!P4 STG.E.U8 desc[UR36][R158.64+0x8], R5 ;  /* 0x000008059e00c986 */ /* 0x0001e2000c101124 */
[----:B------:R-:W-:-:S03]  /*6f20*/  ISETP.LT.OR P4, PT, R164, 0xa, !P0 ;  /* 0x0000000aa400780c */ /* 0x000fc60004781670 */
[----:B------:R-:W-:Y:S01]  /*6f30*/  @!P1 STG.E.U8 desc[UR36][R158.64+0x9], R93 ;  /* 0x0000095d9e009986 */ /* 0x000fe2000c101124 */
[----:B------:R-:W-:-:S05]  /*6f40*/  ISETP.LT.OR P1, PT, R164, 0x11, !P2 ;  /* 0x00000011a400780c */ /* 0x000fca0005721670 */
[----:B-1----:R-:W-:-:S04]  /*6f50*/  @!P3 IMAD R11, R94, R154, RZ ;  /* 0x0000009a5e0bb224 */ /* 0x002fc800078e02ff */
[-C--:B------:R-:W-:Y:S01]  /*6f60*/  @!P4 IMAD R95, R95, R154.reuse, RZ ;  /* 0x0000009a5f5fc224 */ /* 0x080fe200078e02ff */
[----:B------:R1:W-:Y:S01]  /*6f70*/  @!P3 STG.E.U8 desc[UR36][R12.64+0x8], R11 ;  /* 0x0000080b0c00b986 */ /* 0x0003e2000c101124 */
[----:B------:R-:W-:Y:S02]  /*6f80*/  ISETP.LT.OR P3, PT, R164, 0x12, !P2 ;  /* 0x00000012a400780c */ /* 0x000fe40005761670 */
[----:B------:R-:W-:Y:S01]  /*6f90*/  @!P1 IMAD R15, R96, R154, RZ ;  /* 0x0000009a600f9224 */ /* 0x000fe200078e02ff */
        /* <DEDUP_REMOVED lines=17> */
[----:B--2---:R-:W-:Y:S01]  /*70b0*/  @!P1 IMAD R15, R102, R154, RZ ;  /* 0x0000009a660f9224 */ /* 0x004fe200078e02ff */
        /* <DEDUP_REMOVED lines=128> */
[----:B------:R-:W-:Y:S01]  /*78c0*/  @!P1 STG.E.U8 desc[UR36][R158.64+0x70], R15 ;  /* 0x0000700f9e009986 */ /* 0x000fe2000c101124 */
[----:B------:R-:W-:-:S05]  /*78d0*/  ISETP.LT.OR P1, PT, R164, 0x72, !P0 ;  /* 0x00000072a400780c */ /* 0x000fca0004721670 */
[----:B------:R-:W-:-:S04]  /*78e0*/  @!P3 IMAD R145, R145, R154, RZ ;  /* 0x0000009a9191b224 */ /* 0x000fc800078e02ff */
[-C--:B0-----:R-:W-:Y:S01]  /*78f0*/  @!P4 IMAD R5, R146, R154.reuse, RZ ;  /* 0x0000009a9205c224 */ /* 0x081fe200078e02ff */
[----:B------:R-:W-:Y:S01]  /*7900*/  @!P3 STG.E.U8 desc[UR36][R158.64+0x71], R145 ;  /* 0x000071919e00b986 */ /* 0x000fe2000c101124 */
[C---:B------:R-:W-:Y:S02]  /*7910*/  ISETP.LT.OR P3, PT, R164.reuse, 0x79, !P2 ;  /* 0x00000079a400780c */ /* 0x040fe40005761670 */
[C---:B------:R-:W-:Y:S01]  /*7920*/  ISETP.LT.OR P2, PT, R164.reuse, 0x7a, !P2 ;  /* 0x0000007aa400780c */ /* 0x040fe20005741670 */
[----:B------:R-:W-:Y:S01]  /*7930*/  @!P1 IMAD R147, R147, R154, RZ ;  /* 0x0000009a93939224 */ /* 0x000fe200078e02ff */
[----:B------:R0:W-:Y:S01]  /*7940*/  @!P4 STG.E.U8 desc[UR36][R12.64+0x70], R5 ;  /* 0x000070050c00c986 */ /* 0x0001e2000c101124 */
[C---:B------:R-:W-:Y:S02]  /*7950*/  ISETP.LT.OR P4, PT, R164.reuse, 0x79, !P0 ;  /* 0x00000079a400780c */ /* 0x040fe40004781670 */
[----:B------:R-:W-:Y:S01]  /*7960*/  ISETP.LT.OR P0, PT, R164, 0x7a, !P0 ;  /* 0x0000007aa400780c */ /* 0x000fe20004701670 */
[----:B------:R-:W-:Y:S01]  /*7970*/  @!P1 STG.E.U8 desc[UR36][R12.64+0x71], R147 ;  /* 0x000071930c009986 */ /* 0x000fe2000c101124 */
[----:B------:R-:W-:-:S04]  /*7980*/  ISETP.GE.AND P1, PT, R3, 0x81, PT ;  /* 0x000000810300780c */ /* 0x000fc80003f26270 */
[-C--:B-1----:R-:W-:Y:S02]  /*7990*/  @!P3 IMAD R11, R148, R154.reuse, RZ ;  /* 0x0000009a940bb224 */ /* 0x082fe400078e02ff */
[----:B------:R-:W-:-:S03]  /*79a0*/  @!P2 IMAD R149, R149, R154, RZ ;  /* 0x0000009a9595a224 */ /* 0x000fc600078e02ff */
[----:B------:R1:W-:Y:S01]  /*79b0*/  @!P3 STG.E.U8 desc[UR36][R158.64+0x78], R11 ;  /* 0x0000780b9e00b986 */ /* 0x0003e2000c101124 */
[----:B------:R-:W-:Y:S01]  /*79c0*/  ISETP.LT.OR P3, PT, R164, 0x1, !P1 ;  /* 0x00000001a400780c */ /* 0x000fe20004f61670 */
[-C--:B0-----:R-:W-:Y:S02]  /*79d0*/  @!P4 IMAD R5, R150, R154.reuse, RZ ;  /* 0x0000009a9605c224 */ /* 0x081fe400078e02ff */
[----:B------:R-:W-:Y:S01]  /*79e0*/  @!P2 STG.E.U8 desc[UR36][R158.64+0x79], R149 ;  /* 0x000079959e00a986 */ /* 0x000fe2000c101124 */
[----:B------:R-:W-:Y:S01]  /*79f0*/  ISETP.LT.OR P2, PT, R164, 0x2, !P1 ;  /* 0x00000002a400780c */ /* 0x000fe20004f41670 */
[----:B------:R-:W-:Y:S02]  /*7a00*/  @!P0 IMAD R151, R151, R154, RZ ;  /* 0x0000009a97978224 */ /* 0x000fe400078e02ff */
[----:B------:R0:W-:Y:S01]  /*7a10*/  @!P4 STG.E.U8 desc[UR36][R12.64+0x78], R5 ;  /* 0x000078050c00c986 */ /* 0x0001e2000c101124 */
[----:B------:R-:W-:-:S03]  /*7a20*/  ISETP.GE.AND P4, PT, R3, 0x89, PT ;  /* 0x000000890300780c */ /* 0x000fc60003f86270 */
[----:B------:R-:W-:Y:S01]  /*7a30*/  @!P0 STG.E.U8 desc[UR36][R12.64+0x79], R151 ;  /* 0x000079970c008986 */ /* 0x000fe2000c101124 */
[----:B------:R-:W-:Y:S01]  /*7a40*/  ISETP.LT.OR P0, PT, R164, 0x1, !P4 ;  /* 0x00000001a400780c */ /* 0x000fe20006701670 */
[----:B------:R-:W-:-:S04]  /*7a50*/  @!P3 IMAD R3, R24, R154, RZ ;  /* 0x0000009a1803b224 */ /* 0x000fc800078e02ff */
[----:B------:R-:W-:Y:S01]  /*7a60*/  @!P2 IMAD R25, R25, R154, RZ ;  /* 0x0000009a1919a224 */ /* 0x000fe200078e02ff */
[----:B------:R2:W-:Y:S01]  /*7a70*/  @!P3 STG.E.U8 desc[UR36][R6.64], R3 ;  /* 0x000000030600b986 */ /* 0x0005e2000c101124 */
[----:B------:R-:W-:-:S03]  /*7a80*/  ISETP.LT.OR P3, PT, R164, 0x2, !P4 ;  /* 0x00000002a400780c */ /* 0x000fc60006761670 */
[----:B------:R-:W-:Y:S01]  /*7a90*/  @!P2 STG.E.U8 desc[UR36][R6.64+0x1], R25 ;  /* 0x000001190600a986 */ /* 0x000fe2000c101124 */
[----:B------:R-:W-:Y:S02]  /*7aa0*/  ISETP.LT.OR P2, PT, R164, 0x9, !P1 ;  /* 0x00000009a400780c */ /* 0x000fe40004f41670 */
[----:B-1----:R-:W-:-:S05]  /*7ab0*/  @!P0 IMAD R11, R26, R154, RZ ;  /* 0x0000009a1a0b8224 */ /* 0x002fca00078e02ff */
[----:B------:R-:W-:Y:S01]  /*7ac0*/  @!P0 STG.E.U8 desc[UR36][R8.64], R11 ;  /* 0x0000000b08008986 */ /* 0x000fe2000c101124 */
[----:B------:R-:W-:Y:S01]  /*7ad0*/  ISETP.LT.OR P0, PT, R164, 0xa, !P1 ;  /* 0x0000000aa400780c */ /* 0x000fe20004f01670 */
[----:B------:R-:W-:-:S04]  /*7ae0*/  @!P3 IMAD R27, R27, R154, RZ ;  /* 0x0000009a1b1bb224 */ /* 0x000fc800078e02ff */
[----:B0-----:R-:W-:Y:S01]  /*7af0*/  @!P2 IMAD R5, R28, R154, RZ ;  /* 0x0000009a1c05a224 */ /* 0x001fe200078e02ff */
[----:B------:R-:W-:Y:S01]  /*7b00*/  @!P3 STG.E.U8 desc[UR36][R8.64+0x1], R27 ;  /* 0x0000011b0800b986 */ /* 0x000fe2000c101124 */
[----:B------:R-:W-:-:S03]  /*7b10*/  ISETP.LT.OR P3, PT, R164, 0x9, !P4 ;  /* 0x00000009a400780c */ /* 0x000fc60006761670 */
[----:B------:R0:W-:Y:S01]  /*7b20*/  @!P2 STG.E.U8 desc[UR36][R6.64+0x8], R5 ;  /* 0x000008050600a986 */ /* 0x0001e2000c101124 */
[----:B------:R-:W-:Y:S02]  /*7b30*/  ISETP.LT.OR P2, PT, R164, 0xa, !P4 ;  /* 0x0000000aa400780c */ /* 0x000fe40006741670 */
[----:B------:R-:W-:-:S05]  /*7b40*/  @!P0 IMAD R29, R29, R154, RZ ;  /* 0x0000009a1d1d8224 */ /* 0x000fca00078e02ff */
[----:B------:R-:W-:Y:S01]  /*7b50*/  @!P0 STG.E.U8 desc[UR36][R6.64+0x9], R29 ;  /* 0x0000091d06008986 */ /* 0x000fe2000c101124 */
[----:B------:R-:W-:Y:S01]  /*7b60*/  ISETP.LT.OR P0, PT, R164, 0x11, !P1 ;  /* 0x00000011a400780c */ /* 0x000fe20004f01670 */
[----:B--2---:R-:W-:-:S04]  /*7b70*/  @!P3 IMAD R3, R30, R154, RZ ;  /* 0x0000009a1e03b224 */ /* 0x004fc800078e02ff */
[----:B------:R-:W-:Y:S01]  /*7b80*/  @!P2 IMAD R31, R31, R154, RZ ;  /* 0x0000009a1f1fa224 */ /* 0x000fe200078e02ff */
[----:B------:R1:W-:Y:S01]  /*7b90*/  @!P3 STG.E.U8 desc[UR36][R8.64+0x8], R3 ;  /* 0x000008030800b986 */ /* 0x0003e2000c101124 */
[----:B------:R-:W-:-:S03]  /*7ba0*/  ISETP.LT.OR P3, PT, R164, 0x12, !P1 ;  /* 0x00000012a400780c */ /* 0x000fc60004f61670 */
[----:B------:R-:W-:Y:S01]  /*7bb0*/  @!P2 STG.E.U8 desc[UR36][R8.64+0x9], R31 ;  /* 0x0000091f0800a986 */ /* 0x000fe2000c101124 */
[----:B------:R-:W-:Y:S02]  /*7bc0*/  ISETP.LT.OR P2, PT, R164, 0x11, !P4 ;  /* 0x00000011a400780c */ /* 0x000fe40006741670 */
[----:B0-----:R-:W-:-:S05]  /*7bd0*/  @!P0 IMAD R5, R32, R154, RZ ;  /* 0x0000009a20058224 */ /* 0x001fca00078e02ff */
[----:B------:R0:W-:Y:S01]  /*7be0*/  @!P0 STG.E.U8 desc[UR36][R6.64+0x10], R5 ;  /* 0x0000100506008986 */ /* 0x0001e2000c101124 */
[----:B------:R-:W-:Y:S01]  /*7bf0*/  ISETP.LT.OR P0, PT, R164, 0x12, !P4 ;  /* 0x00000012a400780c */ /* 0x000fe20006701670 */
[----:B------:R-:W-:-:S04]  /*7c00*/  @!P3 IMAD R33, R33, R154, RZ ;  /* 0x0000009a2121b224 */ /* 0x000fc800078e02ff */
[----:B------:R-:W-:Y:S01]  /*7c10*/  @!P2 IMAD R11, R34, R154, RZ ;  /* 0x0000009a220ba224 */ /* 0x000fe200078e02ff */
[----:B------:R-:W-:Y:S01]  /*7c20*/  @!P3 STG.E.U8 desc[UR36][R6.64+0x11], R33 ;  /* 0x000011210600b986 */ /* 0x000fe2000c101124 */
[----:B------:R-:W-:-:S03]  /*7c30*/  ISETP.LT.OR P3, PT, R164, 0x19, !P1 ;  /* 0x00000019a400780c */ /* 0x000fc60004f61670 */
[----:B------:R2:W-:Y:S01]  /*7c40*/  @!P2 STG.E.U8 desc[UR36][R8.64+0x10], R11 ;  /* 0x0000100b0800a986 */ /* 0x0005e2000c101124 */
[----:B------:R-:W-:Y:S02]  /*7c50*/  ISETP.LT.OR P2, PT, R164, 0x1a, !P1 ;  /* 0x0000001aa400780c */ /* 0x000fe40004f41670 */
[----:B------:R-:W-:-:S05]  /*7c60*/  @!P0 IMAD R35, R35, R154, RZ ;  /* 0x0000009a23238224 */ /* 0x000fca00078e02ff */
[----:B------:R-:W-:Y:S01]  /*7c70*/  @!P0 STG.E.U8 desc[UR36][R8.64+0x11], R35 ;  /* 0x0000112308008986 */ /* 0x000fe2000c101124 */
[----:B------:R-:W-:Y:S01]  /*7c80*/  ISETP.LT.OR P0, PT, R164, 0x19, !P4 ;  /* 0x00000019a400780c */ /* 0x000fe20006701670 */
[----:B-1----:R-:W-:-:S04]  /*7c90*/  @!P3 IMAD R3, R36, R154, RZ ;  /* 0x0000009a2403b224 */ /* 0x002fc800078e02ff */
        /* <DEDUP_REMOVED lines=9> */
[----:B--2---:R-:W-:Y:S01]  /*7d30*/  @!P2 IMAD R11, R40, R154, RZ ;  /* 0x0000009a280ba224 */ /* 0x004fe200078e02ff */
        /* <DEDUP_REMOVED lines=125> */
[-C--:B--2---:R-:W-:Y:S01]  /*8510*/  @!P2 IMAD R11, R82, R154.reuse, RZ ;  /* 0x0000009a520ba224 */ /* 0x084fe200078e02ff */
[----:B------:R2:W-:Y:S01]  /*8520*/  @!P3 STG.E.U8 desc[UR36][R6.64+0x71], R81 ;  /* 0x000071510600b986 */ /* 0x0005e2000c101124 */
[C---:B------:R-:W-:Y:S02]  /*8530*/  ISETP.LT.OR P3, PT, R164.reuse, 0x79, !P1 ;  /* 0x00000079a400780c */ /* 0x040fe40004f61670 */
[C---:B------:R-:W-:Y:S01]  /*8540*/  ISETP.LT.OR P1, PT, R164.reuse, 0x7a, !P1 ;  /* 0x0000007aa400780c */ /* 0x040fe20004f21670 */
[----:B------:R2:W-:Y:S01]  /*8550*/  @!P2 STG.E.U8 desc[UR36][R8.64+0x70], R11 ;  /* 0x0000700b0800a986 */ /* 0x0005e2000c101124 */
[C---:B------:R-:W-:Y:S02]  /*8560*/  ISETP.LT.OR P2, PT, R164.reuse, 0x79, !P4 ;  /* 0x00000079a400780c */ /* 0x040fe40006741670 */
[----:B------:R-:W-:Y:S01]  /*8570*/  ISETP.LT.OR P4, PT, R164, 0x7a, !P4 ;  /* 0x0000007aa400780c */ /* 0x000fe20006781670 */
[----:B------:R-:W-:-:S05]  /*8580*/  @!P0 IMAD R83, R83, R154, RZ ;  /* 0x0000009a53538224 */ /* 0x000fca00078e02ff */
[----:B------:R2:W-:Y:S01]  /*8590*/  @!P0 STG.E.U8 desc[UR36][R8.64+0x71], R83 ;  /* 0x0000715308008986 */ /* 0x0005e2000c101124 */
[-C--:B-1----:R-:W-:Y:S02]  /*85a0*/  @!P3 IMAD R3, R84, R154.reuse, RZ ;  /* 0x0000009a5403b224 */ /* 0x082fe400078e02ff */
[-C--:B------:R-:W-:Y:S02]  /*85b0*/  @!P1 IMAD R85, R85, R154.reuse, RZ ;  /* 0x0000009a55559224 */ /* 0x080fe400078e02ff */
[-C--:B0-----:R-:W-:Y:S01]  /*85c0*/  @!P2 IMAD R5, R86, R154.reuse, RZ ;  /* 0x0000009a5605a224 */ /* 0x081fe200078e02ff */
[----:B------:R2:W-:Y:S01]  /*85d0*/  @!P3 STG.E.U8 desc[UR36][R6.64+0x78], R3 ;  /* 0x000078030600b986 */ /* 0x0005e2000c101124 */
[----:B------:R-:W-:-:S03]  /*85e0*/  @!P4 IMAD R87, R87, R154, RZ ;  /* 0x0000009a5757c224 */ /* 0x000fc600078e02ff */
[----:B------:R2:W-:Y:S04]  /*85f0*/  @!P1 STG.E.U8 desc[UR36][R6.64+0x79], R85 ;  /* 0x0000795506009986 */ /* 0x0005e8000c101124 */
[----:B------:R2:W-:Y:S04]  /*8600*/  @!P2 STG.E.U8 desc[UR36][R8.64+0x78], R5 ;  /* 0x000078050800a986 */ /* 0x0005e8000c101124 */
[----:B------:R2:W-:Y:S02]  /*8610*/  @!P4 STG.E.U8 desc[UR36][R8.64+0x79], R87 ;  /* 0x000079570800c986 */ /* 0x0005e4000c101124 */
.L_x_290:
[----:B------:R-:W-:Y:S05]  /*8620*/  BSYNC B0 ;  /* 0x0000000000007941 */ /* 0x000fea0003800000 */
.L_x_32:
[----:B------:R-:W-:Y:S01]  /*8630*/  ULDC UR4, c[0x0][0xc] ;  /* 0x0000030000047ab9 */ /* 0x000fe20000000800 */
[----:B------:R-:W-:Y:S01]  /*8640*/  ULDC UR5, c[0x0][0x10] ;  /* 0x0000040000057ab9 */ /* 0x000fe20000000800 */
[----:B-12---:R-:W1:Y:S01]  /*8650*/  LDC R3, c[0x0][0x14] ;  /* 0x00000500ff037b82 */ /* 0x006e620000000800 */
[----:B------:R-:W-:Y:S01]  /*8660*/  UIMAD.WIDE.U32 UR4, UR4, UR5, URZ ;  /* 0x00000005040472a5 */ /* 0x000fe2000f8e003f */
[----:B------:R-:W-:Y:S02]  /*8670*/  IMAD.MOV.U32 R152, RZ, RZ, -0x1 ;  /* 0xffffffffff987424 */ /* 0x000fe400078e00ff */
[----:B------:R-:W-:-:S03]  /*8680*/  IMAD.MOV.U32 R22, RZ, RZ, -0x1 ;  /* 0xffffffffff167424 */ /* 0x000fc600078e00ff */
[----:B-1----:R-:W-:-:S04]  /*8690*/  IMAD.WIDE.U32 R16, R3, UR4, R16 ;  /* 0x0000000403107c25 */ /* 0x002fc8000f8e0010 */
[----:B------:R-:W-:Y:S01]  /*86a0*/  IMAD R3, R3, UR5, RZ ;  /* 0x0000000503037c24 */ /* 0x000fe2000f8e02ff */
[----:B------:R-:W-:Y:S02]  /*86b0*/  ULDC.64 UR4, c[0x0][0x650] ;  /* 0x0001940000047ab9 */ /* 0x000fe40000000a00 */
[----:B------:R-:W-:Y:S01]  /*86c0*/  ISETP.GE.U32.AND P0, PT, R16, UR4, PT ;  /* 0x0000000410007c0c */ /* 0x000fe2000bf06070 */
[--C-:B------:R-:W-:Y:S01]  /*86d0*/  IMAD.IADD R17, R17, 0x1, R3.reuse ;  /* 0x0000000111117824 */ /* 0x100fe200078e0203 */
[----:B------:R-:W-:-:S04]  /*86e0*/  PRMT R3, RZ, 0x7610, R3 ;  /* 0x00007610ff037816 */ /* 0x000fc80000000003 */
[----:B------:R-:W-:-:S13]  /*86f0*/  ISETP.GE.U32.AND.EX P0, PT, R17, UR5, PT, P0 ;  /* 0x0000000511007c0c */ /* 0x000fda000bf06100 */
[----:B------:R-:W-:Y:S05]  /*8700*/  @P0 BRA `(.L_x_291) ;  /* 0x0000000400640947 */ /* 0x000fea0003800000 */
[----:B------:R-:W1:Y:S01]  /*8710*/  S2R R12, SR_CTAID.X ;  /* 0x00000000000c7919 */ /* 0x000e620000002500 */
[----:B------:R-:W2:Y:S01]  /*8720*/  LDC.64 R10, c[0x0][0x628] ;  /* 0x00018a00ff0a7b82 */ /* 0x000ea20000000a00 */
[----:B------:R-:W-:Y:S01]  /*8730*/  ULDC UR4, c[0x0][0x150] ;  /* 0x0000540000047ab9 */ /* 0x000fe20000000800 */
[----:B0--3--:R-:W-:Y:S01]  /*8740*/  IMAD.MOV.U32 R8, RZ, RZ, R16 ;  /* 0x000000ffff087224 */ /* 0x009fe200078e0010 */
[----:B------:R-:W0:Y:S01]  /*8750*/  S2R R24, SR_CTAID.Y ;  /* 0x0000000000187919 */ /* 0x000e220000002600 */
[----:B------:R-:W-:-:S04]  /*8760*/  IMAD.MOV.U32 R9, RZ, RZ, R17 ;  /* 0x000000ffff097224 */ /* 0x000fc800078e0011 */
[----:B------:R-:W3:Y:S08]  /*8770*/  LDC R21, c[0x0][0x144] ;  /* 0x00005100ff157b82 */ /* 0x000ef00000000800 */
[----:B------:R-:W0:Y:S08]  /*8780*/  LDC R0, c[0x0][0x630] ;  /* 0x00018c00ff007b82 */ /* 0x000e300000000800 */
[----:B------:R-:W0:Y:S01]  /*8790*/  LDC.64 R14, c[0x0][0x620] ;  /* 0x00018800ff0e7b82 */ /* 0x000e220000000a00 */
[----:B--2---:R-:W-:-:S04]  /*87a0*/  ISETP.NE.U32.AND P0, PT, R10, RZ, PT ;  /* 0x000000ff0a00720c */ /* 0x004fc80003f05070 */
[----:B------:R-:W-:Y:S02]  /*87b0*/  ISETP.NE.AND.EX P0, PT, R11, RZ, PT, P0 ;  /* 0x000000ff0b00720c */ /* 0x000fe40003f05300 */
[----:B-1----:R-:W-:-:S05]  /*87c0*/  I2FP.F32.U32 R3, R12 ;  /* 0x0000000c00037245 */ /* 0x002fca0000201000 */
[----:B------:R-:W-:-:S04]  /*87d0*/  FMUL R3, R3, UR4 ;  /* 0x0000000403037c20 */ /* 0x000fc80008400000 */
[----:B------:R1:W2:Y:S02]  /*87e0*/  F2I.U32.TRUNC.NTZ R20, R3 ;  /* 0x0000000300147305 */ /* 0x0002a4000020f000 */
[----:B---3--:R-:W-:Y:S05]  /*87f0*/  @!P0 BRA `(.L_x_292) ;  /* 0x0000000000288947 */ /* 0x008fea0003800000 */
[----:B-1----:R-:W1:Y:S02]  /*8800*/  LDC R3, c[0x0][0x634] ;  /* 0x00018d00ff037b82 */ /* 0x002e640000000800 */
[----:B-1----:R-:W-:-:S05]  /*8810*/  IADD3 R3, P0, R16, R3, RZ ;  /* 0x0000000310037210 */ /* 0x002fca0007f1e0ff */
[----:B------:R-:W-:-:S04]  /*8820*/  IMAD.X R13, RZ, RZ, R17, P0 ;  /* 0x000000ffff0d7224 */ /* 0x000fc800000e0611 */
[----:B------:R-:W-:-:S04]  /*8830*/  IMAD.WIDE.U32 R4, R13, R10, RZ ;  /* 0x0000000a0d047225 */ /* 0x000fc800078e00ff */
[----:B----4-:R-:W-:-:S04]  /*8840*/  IMAD.WIDE.U32 R6, P0, R3, R11, R4 ;  /* 0x0000000b03067225 */ /* 0x010fc80007800004 */
[----:B------:R-:W-:-:S04]  /*8850*/  IMAD.WIDE.U32 R4, R3, R10, RZ ;  /* 0x0000000a03047225 */ /* 0x000fc800078e00ff */
[----:B------:R-:W-:Y:S01]  /*8860*/  IMAD.X R9, RZ, RZ, RZ, P0 ;  /* 0x000000ffff097224 */ /* 0x000fe200000e06ff */
[----:B------:R-:W-:Y:S01]  /*8870*/  IADD3 RZ, P0, R5, R6, RZ ;  /* 0x0000000605ff7210 */ /* 0x000fe20007f1e0ff */
[----:B------:R-:W-:-:S04]  /*8880*/  IMAD.MOV.U32 R8, RZ, RZ, R7 ;  /* 0x000000ffff087224 */ /* 0x000fc800078e0007 */
[----:B------:R-:W-:-:S08]  /*8890*/  IMAD.WIDE.U32.X R8, R13, R11, R8, P0 ;  /* 0x0000000b0d087225 */ /* 0x000fd000000e0408 */
.L_x_292:
[----:B----4-:R-:W3:Y:S01]  /*88a0*/  LDC.64 R28, c[0x0][0x640] ;  /* 0x00019000ff1c7b82 */ /* 0x010ee20000000a00 */
[-CC-:B0-----:R-:W-:Y:S01]  /*88b0*/  SHF.R.U64 R22, R8, R0.reuse, R9.reuse ;  /* 0x0000000008167219 */ /* 0x181fe20000001209 */
[----:B--2---:R-:W-:Y:S01]  /*88c0*/  IMAD.MOV R20, RZ, RZ, -R20 ;  /* 0x000000ffff147224 */ /* 0x004fe200078e0a14 */
[----:B------:R-:W-:Y:S01]  /*88d0*/  SHF.R.U32.HI R0, RZ, R0, R9 ;  /* 0x00000000ff007219 */ /* 0x000fe20000011609 */
[----:B------:R-:W-:Y:S01]  /*88e0*/  ULDC UR4, c[0x0][0x154] ;  /* 0x0000550000047ab9 */ /* 0x000fe20000000800 */
[----:B-1----:R-:W-:Y:S01]  /*88f0*/  IADD3 R3, P0, RZ, -R22, RZ ;  /* 0x80000016ff037210 */ /* 0x002fe20007f1e0ff */
[----:B------:R-:W-:Y:S02]  /*8900*/  IMAD R21, R21, R20, R12 ;  /* 0x0000001415157224 */ /* 0x000fe400078e020c */
[----:B------:R-:W0:Y:S01]  /*8910*/  LDC R6, c[0x0][0x618] ;  /* 0x00018600ff067b82 */ /* 0x000e220000000800 */
[----:B------:R-:W-:Y:S02]  /*8920*/  IMAD.MOV.U32 R7, RZ, RZ, 0x1 ;  /* 0x00000001ff077424 */ /* 0x000fe400078e00ff */
[----:B------:R-:W-:-:S04]  /*8930*/  IMAD.X R5, RZ, RZ, ~R0, P0 ;  /* 0x000000ffff057224 */ /* 0x000fc800000e0e00 */
[-C--:B------:R-:W-:Y:S01]  /*8940*/  IMAD R0, R5, R14.reuse, RZ ;  /* 0x0000000e05007224 */ /* 0x080fe200078e02ff */
[----:B------:R-:W1:Y:S01]  /*8950*/  LDC R8, c[0x0][0x608] ;  /* 0x00018200ff087b82 */ /* 0x000e620000000800 */
[----:B------:R-:W-:-:S04]  /*8960*/  IMAD.WIDE.U32 R4, R3, R14, R16 ;  /* 0x0000000e03047225 */ /* 0x000fc800078e0010 */
[----:B------:R-:W-:Y:S01]  /*8970*/  IMAD R3, R3, R15, R0 ;  /* 0x0000000f03037224 */ /* 0x000fe200078e0200 */
[----:B------:R-:W-:Y:S02]  /*8980*/  I2FP.F32.U32 R0, R24 ;  /* 0x0000001800007245 */ /* 0x000fe40000201000 */
[----:B------:R-:W2:Y:S01]  /*8990*/  LDC R26, c[0x0][0x658] ;  /* 0x00019600ff1a7b82 */ /* 0x000ea20000000800 */
[----:B------:R-:W-:Y:S01]  /*89a0*/  IMAD.IADD R3, R5, 0x1, R3 ;  /* 0x0000000105037824 */ /* 0x000fe200078e0203 */
[----:B---3--:R-:W-:Y:S01]  /*89b0*/  ISETP.NE.U32.AND P0, PT, R28, RZ, PT ;  /* 0x000000ff1c00720c */ /* 0x008fe20003f05070 */
[----:B------:R-:W-:Y:S01]  /*89c0*/  FMUL R0, R0, UR4 ;  /* 0x0000000400007c20 */ /* 0x000fe20008400000 */
[----:B------:R-:W-:Y:S02]  /*89d0*/  IMAD.MOV.U32 R5, RZ, RZ, -0x1 ;  /* 0xffffffffff057424 */ /* 0x000fe400078e00ff */
[----:B------:R-:W-:Y:S01]  /*89e0*/  ISETP.NE.AND.EX P0, PT, R29, RZ, PT, P0 ;  /* 0x000000ff1d00720c */ /* 0x000fe20003f05300 */
[----:B------:R3:W4:Y:S01]  /*89f0*/  F2I.U32.TRUNC.NTZ R13, R0 ;  /* 0x00000000000d7305 */ /* 0x000722000020f000 */
[----:B------:R-:W3:Y:S01]  /*8a00*/  LDC R15, c[0x0][0x148] ;  /* 0x00005200ff0f7b82 */ /* 0x000ee20000000800 */
[----:B0-----:R-:W-:-:S02]  /*8a10*/  SHF.R.U64 R12, R4, R6, R3 ;  /* 0x00000006040c7219 */ /* 0x001fc40000001203 */
[----:B------:R-:W-:-:S05]  /*8a20*/  SHF.R.U32.HI R3, RZ, R6, R3 ;  /* 0x00000006ff037219 */ /* 0x000fca0000011603 */
[----:B------:R-:W0:Y:S01]  /*8a30*/  LDC R20, c[0x0][0x600] ;  /* 0x00018000ff147b82 */ /* 0x000e220000000800 */
[-CC-:B-1----:R-:W-:Y:S02]  /*8a40*/  SHF.R.U64 R10, R12, R8.reuse, R3.reuse ;  /* 0x000000080c0a7219 */ /* 0x182fe40000001203 */
[----:B------:R-:W-:-:S05]  /*8a50*/  SHF.R.U32.HI R3, RZ, R8, R3 ;  /* 0x00000008ff037219 */ /* 0x000fca0000011603 */
[----:B------:R-:W1:Y:S01]  /*8a60*/  LDC R27, c[0x0][0x648] ;  /* 0x00019200ff1b7b82 */ /* 0x000e620000000800 */
[-C--:B--2---:R-:W-:Y:S02]  /*8a70*/  SHF.L.U32 R4, R5, R26.reuse, RZ ;  /* 0x0000001a05047219 */ /* 0x084fe400000006ff */
[-CC-:B------:R-:W-:Y:S02]  /*8a80*/  SHF.R.U64 R14, R10, R26.reuse, R3.reuse ;  /* 0x0000001a0a0e7219 */ /* 0x180fe40000001203 */
[----:B------:R-:W-:Y:S02]  /*8a90*/  SHF.R.U32.HI R5, RZ, R26, R3 ;  /* 0x0000001aff057219 */ /* 0x000fe40000011603 */
[----:B------:R-:W-:Y:S01]  /*8aa0*/  LOP3.LUT R25, RZ, R4, RZ, 0x33, !PT ;  /* 0x00000004ff197212 */ /* 0x000fe200078e33ff */
[----:B------:R-:W2:Y:S01]  /*8ab0*/  LDC R30, c[0x0][0x638] ;  /* 0x00018e00ff1e7b82 */ /* 0x000ea20000000800 */
[----:B------:R-:W-:Y:S01]  /*8ac0*/  SHF.L.U32 R26, R7, R26, RZ ;  /* 0x0000001a071a7219 */ /* 0x000fe200000006ff */
[----:B------:R-:W-:-:S06]  /*8ad0*/  IMAD.MOV.U32 R4, RZ, RZ, R14 ;  /* 0x000000ffff047224 */ /* 0x000fcc00078e000e */
[----:B------:R-:W0:Y:S01]  /*8ae0*/  LDC R31, c[0x0][0x610] ;  /* 0x00018400ff1f7b82 */ /* 0x000e220000000800 */
[----:B----4-:R-:W-:Y:S05]  /*8af0*/  @!P0 BRA `(.L_x_293) ;  /* 0x0000000000288947 */ /* 0x010fea0003800000 */
        /* <DEDUP_REMOVED lines=10> */
.L_x_293:
[----:B------:R-:W-:Y:S01]  /*8ba0*/  ISETP.NE.AND P0, PT, R2, 0x1, PT ;  /* 0x000000010200780c */ /* 0x000fe20003f05270 */
[----:B0-----:R-:W-:Y:S01]  /*8bb0*/  VIADD R7, R20, 0xffffffff ;  /* 0xffffffff14077836 */ /* 0x001fe20000000000 */
[----:B-1-3--:R-:W-:Y:S01]  /*8bc0*/  SHF.R.U64 R0, R4, R27, R5 ;  /* 0x0000001b04007219 */ /* 0x00afe20000001205 */
[----:B------:R-:W-:Y:S01]  /*8bd0*/  IMAD.MOV R13, RZ, RZ, -R13 ;  /* 0x000000ffff0d7224 */ /* 0x000fe200078e0a0d */
[----:B------:R-:W-:Y:S01]  /*8be0*/  LOP3.LUT R5, R10, R25, RZ, 0xc0, !PT ;  /* 0x000000190a057212 */ /* 0x000fe200078ec0ff */
[----:B------:R-:W-:Y:S01]  /*8bf0*/  IMAD.MOV.U32 R4, RZ, RZ, 0x1 ;  /* 0x00000001ff047424 */ /* 0x000fe200078e00ff */
[----:B------:R-:W-:Y:S01]  /*8c00*/  LOP3.LUT R12, R12, R7, RZ, 0xc0, !PT ;  /* 0x000000070c0c7212 */ /* 0x000fe200078ec0ff */
[----:B------:R-:W-:Y:S02]  /*8c10*/  IMAD.MOV R3, RZ, RZ, -R0 ;  /* 0x000000ffff037224 */ /* 0x000fe400078e0a00 */
[----:B------:R-:W-:Y:S02]  /*8c20*/  IMAD R0, R26, R0, R5 ;  /* 0x000000001a007224 */ /* 0x000fe400078e0205 */
[----:B--2---:R-:W-:-:S02]  /*8c30*/  IMAD R3, R3, R30, R14 ;  /* 0x0000001e03037224 */ /* 0x004fc400078e020e */
[----:B------:R-:W-:Y:S02]  /*8c40*/  @P0 IMAD R21, R15, R13, R24 ;  /* 0x0000000d0f150224 */ /* 0x000fe400078e0218 */
[----:B------:R-:W-:Y:S01]  /*8c50*/  IMAD R5, R3, R20, R12 ;  /* 0x0000001403057224 */ /* 0x000fe200078e020c */
[----:B------:R-:W-:Y:S01]  /*8c60*/  PRMT R3, R4, 0x7610, R3 ;  /* 0x0000761004037816 */ /* 0x000fe20000000003 */
[----:B------:R-:W-:-:S05]  /*8c70*/  IMAD R0, R0, R31, R21 ;  /* 0x0000001f00007224 */ /* 0x000fca00078e0215 */
[----:B------:R-:W-:Y:S02]  /*8c80*/  SEL R152, R5, R0, !P0 ;  /* 0x0000000005987207 */ /* 0x000fe40004000000 */
[----:B------:R-:W-:-:S07]  /*8c90*/  SEL R0, R0, R5, !P0 ;  /* 0x0000000500007207 */ /* 0x000fce0004000000 */
.L_x_291:
[----:B------:R-:W-:Y:S01]  /*8ca0*/  LOP3.LUT P0, RZ, R3, 0xff, RZ, 0xc0, !PT ;  /* 0x000000ff03ff7812 */ /* 0x000fe2000780c0ff */
[----:B------:R-:W-:-:S12]  /*8cb0*/  IMAD.MOV.U32 R153, RZ, RZ, R0 ;  /* 0x000000ffff997224 */ /* 0x000fd800078e0000 */
[----:B------:R-:W-:Y:S05]  /*8cc0*/  @P0 BRA `(.L_x_294) ;  /* 0xffffff84002c0947 */ /* 0x000fea000383ffff */
[----:B------:R-:W-:Y:S05]  /*8cd0*/  EXIT ;  /* 0x000000000000794d */ /* 0x000fea0003800000 */
.L_x_7:
[----:B0-----:R-:W-:Y:S01]  /*8ce0*/  ULDC.64 UR4, c[0x0][0x650] ;  /* 0x0001940000047ab9 */ /* 0x001fe20000000a00 */
        /* <DEDUP_REMOVED lines=25> */
.L_x_296:
[----:B------:R-:W0:Y:S01]  /*8e80*/  LDC.64 R26, c[0x0][0x640] ;  /* 0x00019000ff1a7b82 */ /* 0x000e220000000a00 */
[-CC-:B------:R-:W-:Y:S01]  /*8e90*/  SHF.R.U64 R20, R12, R8.reuse, R13.reuse ;  /* 0x000000080c147219 */ /* 0x180fe2000000120d */
[----:B------:R-:W-:Y:S01]  /*8ea0*/  IMAD.MOV.U32 R30, RZ, RZ, 0x1 ;  /* 0x00000001ff1e7424 */ /* 0x000fe200078e00ff */
[----:B------:R-:W-:Y:S02]  /*8eb0*/  SHF.R.U32.HI R6, RZ, R8, R13 ;  /* 0x00000008ff067219 */ /* 0x000fe4000001160d */
[----:B------:R-:W-:-:S03]  /*8ec0*/  IADD3 R11, P0, RZ, -R20, RZ ;  /* 0x80000014ff0b7210 */ /* 0x000fc60007f1e0ff */
[----:B------:R-:W1:Y:S02]  /*8ed0*/  LDC R10, c[0x0][0x618] ;  /* 0x00018600ff0a7b82 */ /* 0x000e640000000800 */
[----:B------:R-:W-:-:S04]  /*8ee0*/  IMAD.X R7, RZ, RZ, ~R6, P0 ;  /* 0x000000ffff077224 */ /* 0x000fc800000e0e06 */
[-C--:B------:R-:W-:Y:S02]  /*8ef0*/  IMAD R8, R7, R22.reuse, RZ ;  /* 0x0000001607087224 */ /* 0x080fe400078e02ff */
[----:B------:R-:W2:Y:S01]  /*8f00*/  LDC R12, c[0x0][0x608] ;  /* 0x00018200ff0c7b82 */ /* 0x000ea20000000800 */
[----:B------:R-:W-:-:S04]  /*8f10*/  IMAD.WIDE.U32 R6, R11, R22, R16 ;  /* 0x000000160b067225 */ /* 0x000fc800078e0010 */
[----:B------:R-:W-:-:S03]  /*8f20*/  IMAD R11, R11, R23, R8 ;  /* 0x000000170b0b7224 */ /* 0x000fc600078e0208 */
[----:B------:R-:W3:Y:S01]  /*8f30*/  LDC R25, c[0x0][0x658] ;  /* 0x00019600ff197b82 */ /* 0x000ee20000000800 */
[----:B------:R-:W-:Y:S01]  /*8f40*/  IMAD.IADD R7, R7, 0x1, R11 ;  /* 0x0000000107077824 */ /* 0x000fe200078e020b */
[----:B0-----:R-:W-:-:S04]  /*8f50*/  ISETP.NE.U32.AND P0, PT, R26, RZ, PT ;  /* 0x000000ff1a00720c */ /* 0x001fc80003f05070 */
[----:B------:R-:W-:Y:S02]  /*8f60*/  ISETP.NE.AND.EX P0, PT, R27, RZ, PT, P0 ;  /* 0x000000ff1b00720c */ /* 0x000fe40003f05300 */
[----:B------:R-:W0:Y:S01]  /*8f70*/  LDC R23, c[0x0][0x600] ;  /* 0x00018000ff177b82 */ /* 0x000e220000000800 */
[-CC-:B-1----:R-:W-:Y:S02]  /*8f80*/  SHF.R.U64 R8, R6, R10.reuse, R7.reuse ;  /* 0x0000000a06087219 */ /* 0x182fe40000001207 */
[----:B------:R-:W-:Y:S01]  /*8f90*/  SHF.R.U32.HI R7, RZ, R10, R7 ;  /* 0x0000000aff077219 */ /* 0x000fe20000011607 */
[----:B------:R-:W-:-:S04]  /*8fa0*/  IMAD.MOV.U32 R10, RZ, RZ, -0x1 ;  /* 0xffffffffff0a7424 */ /* 0x000fc800078e00ff */
        /* <DEDUP_REMOVED lines=21> */
.L_x_297:
[----:B------:R-:W-:Y:S01]  /*9100*/  ISETP.NE.AND P0, PT, R2, 0x1, PT ;  /* 0x000000010200780c */ /* 0x000fe20003f05270 */
[----:B0-----:R-:W-:Y:S01]  /*9110*/  VIADD R11, R23, 0xffffffff ;  /* 0xffffffff170b7836 */ /* 0x001fe20000000000 */
[----:B-1----:R-:W-:Y:S02]  /*9120*/  SHF.R.U64 R6, R6, R24, R7 ;  /* 0x0000001806067219 */ /* 0x002fe40000001207 */
[----:B------:R-:W-:Y:S02]  /*9130*/  SHF.L.U32 R30, R30, R25, RZ ;  /* 0x000000191e1e7219 */ /* 0x000fe400000006ff */
[----:B------:R-:W-:Y:S01]  /*9140*/  LOP3.LUT R5, R21, R32, RZ, 0xc0, !PT ;  /* 0x0000002015057212 */ /* 0x000fe200078ec0ff */
[----:B------:R-:W-:-:S04]  /*9150*/  IMAD.MOV R7, RZ, RZ, -R6 ;  /* 0x000000ffff077224 */ /* 0x000fc800078e0a06 */
[----:B------:R-:W-:Y:S01]  /*9160*/  IMAD R6, R30, R6, R5 ;  /* 0x000000061e067224 */ /* 0x000fe200078e0205 */
[----:B------:R-:W-:Y:S01]  /*9170*/  LOP3.LUT R5, R8, R11, RZ, 0xc0, !PT ;  /* 0x0000000b08057212 */ /* 0x000fe200078ec0ff */
[----:B------:R-:W-:Y:S02]  /*9180*/  @P0 IMAD R3, R9, R14, R4 ;  /* 0x0000000e09030224 */ /* 0x000fe400078e0204 */
[----:B--2---:R-:W-:Y:S02]  /*9190*/  IMAD R4, R7, R28, R22 ;  /* 0x0000001c07047224 */ /* 0x004fe400078e0216 */
[----:B---3--:R-:W-:Y:S02]  /*91a0*/  IMAD R3, R6, R29, R3 ;  /* 0x0000001d06037224 */ /* 0x008fe400078e0203 */
[----:B------:R-:W-:Y:S02]  /*91b0*/  IMAD R4, R4, R23, R5 ;  /* 0x0000001704047224 */ /* 0x000fe400078e0205 */
[----:B------:R-:W-:-:S02]  /*91c0*/  IMAD.MOV.U32 R8, RZ, RZ, 0x1 ;  /* 0x00000001ff087424 */ /* 0x000fc400078e00ff */
[----:B------:R-:W-:Y:S01]  /*91d0*/  IMAD.MOV.U32 R6, RZ, RZ, R20 ;  /* 0x000000ffff067224 */ /* 0x000fe200078e0014 */
[----:B------:R-:W-:Y:S02]  /*91e0*/  SEL R7, R4, R3, !P0 ;  /* 0x0000000304077207 */ /* 0x000fe40004000000 */
[----:B------:R-:W-:-:S07]  /*91f0*/  SEL R21, R3, R4, !P0 ;  /* 0x0000000403157207 */ /* 0x000fce0004000000 */
.L_x_295:
[----:B------:R-:W-:-:S08]  /*9200*/  NOP ;  /* 0x0000000000007918 */ /* 0x000fd00000000000 */
[----:B------:R-:W0:-:S00]  /*9210*/  USETMAXREG.DEALLOC.CTAPOOL 0x28 ;  /* 0x00000028000079c8 */ /* 0x000e0000080e0500 */
[----:B0-----:R-:W-:-:S13]  /*9220*/  ISETP.NE.AND P0, PT, R0, RZ, PT ;  /* 0x000000ff0000720c */ /* 0x001fda0003f05270 */
[----:B------:R-:W-:Y:S05]  /*9230*/  @P0 EXIT ;  /* 0x000000000000094d */ /* 0x000fea0003800000 */
[----:B------:R-:W-:Y:S01]  /*9240*/  LOP3.LUT P0, RZ, R8, 0xff, RZ, 0xc0, !PT ;  /* 0x000000ff08ff7812 */ /* 0x000fe2000780c0ff */
[----:B------:R-:W-:Y:S02]  /*9250*/  IMAD.MOV.U32 R0, RZ, RZ, 0x1 ;  /* 0x00000001ff007424 */ /* 0x000fe400078e00ff */
[----:B------:R-:W-:-:S10]  /*9260*/  IMAD.MOV.U32 R3, RZ, RZ, RZ ;  /* 0x000000ffff037224 */ /* 0x000fd400078e00ff */
[----:B------:R-:W-:Y:S05]  /*9270*/  @!P0 BRA `(.L_x_298) ;  /* 0x0000000c00488947 */ /* 0x000fea0003800000 */
[----:B------:R-:W0:Y:S01]  /*9280*/  LDC R0, c[0x0][0x28c] ;  /* 0x0000a300ff007b82 */ /* 0x000e220000000800 */
[----:B------:R-:W-:Y:S01]  /*9290*/  ULDC UR5, c[0x0][0x658] ;  /* 0x0001960000057ab9 */ /* 0x000fe20000000800 */
[----:B------:R-:W-:Y:S01]  /*92a0*/  UMOV UR7, 0xffffffff ;  /* 0xffffffff00077882 */ /* 0x000fe20000000000 */
[----:B------:R-:W-:Y:S01]  /*92b0*/  ULDC UR6, c[0x0][0xc] ;  /* 0x0000030000067ab9 */ /* 0x000fe20000000800 */
[----:B------:R-:W-:Y:S01]  /*92c0*/  USHF.L.U32 UR8, UR7, UR5, URZ ;  /* 0x0000000507087299 */ /* 0x000fe2000800063f */
[----:B------:R-:W-:Y:S01]  /*92d0*/  BSSY B0, `(.L_x_298) ;  /* 0x00000cc000007945 */ /* 0x000fe20003800000 */
[----:B------:R-:W-:Y:S01]  /*92e0*/  UMOV UR9, 0x1 ;  /* 0x0000000100097882 */ /* 0x000fe20000000000 */
[----:B------:R-:W-:Y:S01]  /*92f0*/  ULDC UR7, c[0x0][0x10] ;  /* 0x0000040000077ab9 */ /* 0x000fe20000000800 */
[----:B------:R-:W1:Y:S01]  /*9300*/  S2UR UR10, SR_CgaCtaId ;  /* 0x00000000000a79c3 */ /* 0x000e620000008800 */
[----:B------:R-:W-:Y:S01]  /*9310*/  UIMAD.WIDE.U32 UR6, UR6, UR7, URZ ;  /* 0x00000007060672a5 */ /* 0x000fe2000f8e003f */
[----:B------:R-:W-:Y:S01]  /*9320*/  IMAD.MOV.U32 R9, RZ, RZ, 0x1 ;  /* 0x00000001ff097424 */ /* 0x000fe200078e00ff */
[----:B------:R-:W-:Y:S01]  /*9330*/  USHF.L.U32 UR17, UR9, UR5, URZ ;  /* 0x0000000509117299 */ /* 0x000fe2000800063f */
[----:B------:R-:W-:Y:S01]  /*9340*/  LOP3.LUT R13, R19, 0x2, RZ, 0xfc, !PT ;  /* 0x00000002130d7812 */ /* 0x000fe200078efcff */
[----:B------:R-:W-:Y:S01]  /*9350*/  ULDC UR4, c[0x0][0x600] ;  /* 0x0001800000047ab9 */ /* 0x000fe20000000800 */
[----:B------:R-:W-:Y:S01]  /*9360*/  ULDC UR5, c[0x0][0x14] ;  /* 0x0000050000057ab9 */ /* 0x000fe20000000800 */
[----:B------:R-:W-:-:S02]  /*9370*/  UIADD3 UR4, UR4, -0x1, URZ ;  /* 0xffffffff04047890 */ /* 0x000fc4000fffe03f */
[----:B------:R-:W-:Y:S02]  /*9380*/  UIMAD.WIDE.U32 UR22, UR6, UR5, URZ ;  /* 0x00000005061672a5 */ /* 0x000fe4000f8e003f */
[----:B------:R-:W-:Y:S02]  /*9390*/  UIMAD UR13, UR7, UR5, URZ ;  /* 0x00000005070d72a4 */ /* 0x000fe4000f8e023f */
[----:B------:R-:W-:Y:S02]  /*93a0*/  ULOP3.LUT UR16, URZ, UR8, URZ, 0x33, !UPT ;  /* 0x000000083f107292 */ /* 0x000fe4000f8e333f */
[----:B------:R-:W-:Y:S01]  /*93b0*/  UIADD3 UR13, UR23, UR13, URZ ;  /* 0x0000000d170d7290 */ /* 0x000fe2000fffe03f */
[----:B0-----:R-:W-:Y:S01]  /*93c0*/  VIADD R0, R0, 0x7f ;  /* 0x0000007f00007836 */ /* 0x001fe20000000000 */
[----:B------:R-:W-:-:S04]  /*93d0*/  ULDC.64 UR24, c[0x0][0x198] ;  /* 0x0000660000187ab9 */ /* 0x000fc80000000a00 */
[----:B------:R-:W-:Y:S01]  /*93e0*/  SHF.R.S32.HI R3, RZ, 0x1f, R0 ;  /* 0x0000001fff037819 */ /* 0x000fe20000011400 */
[----:B-1----:R-:W-:-:S03]  /*93f0*/  IMAD.U32 R8, RZ, RZ, UR10 ;  /* 0x0000000aff087e24 */ /* 0x002fc6000f8e00ff */
[----:B------:R-:W-:Y:S01]  /*9400*/  LEA.HI R3, R3, R0, RZ, 0x7 ;  /* 0x0000000003037211 */ /* 0x000fe200078f38ff */
[----:B------:R-:W-:-:S03]  /*9410*/  IMAD.MOV.U32 R0, RZ, RZ, 0x1 ;  /* 0x00000001ff007424 */ /* 0x000fc600078e00ff */
[----:B------:R-:W-:Y:S01]  /*9420*/  SHF.R.S32.HI R10, RZ, 0x7, R3 ;  /* 0x00000007ff0a7819 */ /* 0x000fe20000011403 */
[----:B------:R-:W-:Y:S01]  /*9430*/  IMAD.MOV.U32 R3, RZ, RZ, RZ ;  /* 0x000000ffff037224 */ /* 0x000fe200078e00ff */
[----:B------:R-:W-:-:S03]  /*9440*/  LEA R11, R8, 0x100, 0xe ;  /* 0x00000100080b7811 */ /* 0x000fc600078e70ff */
[----:B------:R-:W-:-:S07]  /*9450*/  VIADD R12, R10, 0x1 ;  /* 0x000000010a0c7836 */ /* 0x000fce0000000000 */
.L_x_309:
[----:B------:R-:W-:-:S03]  /*9460*/  UMOV UR5, 0xffffffff ;  /* 0xffffffff00057882 */ /* 0x000fc60000000000 */
[----:B------:R-:W-:Y:S05]  /*9470*/  BRA.DIV UR5, `(.L_x_299) ;  /* 0x0000000e05b07947 */ /* 0x000fea000b800000 */
[----:B------:R-:W-:-:S13]  /*9480*/  ELECT P6, URZ, PT ;  /* 0x00000000003f782f */ /* 0x000fda00038c0000 */
.L_x_320:
[----:B------:R-:W0:Y:S01]  /*9490*/  LDC R4, c[0x0][0x28c] ;  /* 0x0000a300ff047b82 */ /* 0x000e220000000800 */
[----:B------:R-:W-:Y:S01]  /*94a0*/  BSSY B1, `(.L_x_300) ;  /* 0x000003a000017945 */ /* 0x000fe20003800000 */
[----:B0-----:R-:W-:-:S13]  /*94b0*/  ISETP.LT.OR P6, PT, R4, 0x1, !P6 ;  /* 0x000000010400780c */ /* 0x001fda00077c1670 */
[----:B------:R-:W-:Y:S05]  /*94c0*/  @P6 BRA `(.L_x_301) ;  /* 0x0000000000dc6947 */ /* 0x000fea0003800000 */
[----:B------:R-:W-:Y:S02]  /*94d0*/  IMAD R21, R21, 0x2, R8 ;  /* 0x0000000215157824 */ /* 0x000fe400078e0208 */
[----:B------:R-:W-:Y:S02]  /*94e0*/  IMAD.SHL.U32 R22, R7, 0x80, RZ ;  /* 0x0000008007167824 */ /* 0x000fe400078e00ff */
[----:B------:R-:W-:Y:S02]  /*94f0*/  IMAD.MOV.U32 R24, RZ, RZ, RZ ;  /* 0x000000ffff187224 */ /* 0x000fe400078e00ff */
[----:B------:R-:W-:Y:S02]  /*9500*/  IMAD.MOV.U32 R4, RZ, RZ, R12 ;  /* 0x000000ffff047224 */ /* 0x000fe400078e000c */
[----:B------:R-:W-:Y:S02]  /*9510*/  IMAD.MOV.U32 R5, RZ, RZ, R0 ;  /* 0x000000ffff057224 */ /* 0x000fe400078e0000 */
[----:B------:R-:W-:-:S02]  /*9520*/  IMAD.MOV.U32 R14, RZ, RZ, R3 ;  /* 0x000000ffff0e7224 */ /* 0x000fc400078e0003 */
[----:B------:R-:W-:-:S07]  /*9530*/  IMAD.SHL.U32 R21, R21, 0x80, RZ ;  /* 0x0000008015157824 */ /* 0x000fce00078e00ff */
.L_x_304:
[----:B------:R-:W0:Y:S01]  /*9540*/  S2UR UR5, SR_CgaCtaId ;  /* 0x00000000000579c3 */ /* 0x000e220000008800 */
[----:B------:R-:W-:Y:S02]  /*9550*/  MOV R7, 0x400 ;  /* 0x0000040000077802 */ /* 0x000fe40000000f00 */
[----:B------:R-:W-:-:S13]  /*9560*/  LOP3.LUT P1, RZ, R18, 0x7f, RZ, 0xc0, !PT ;  /* 0x0000007f12ff7812 */ /* 0x000fda000782c0ff */
[----:B------:R-:W1:Y:S01]  /*9570*/  @!P1 LDC R15, c[0x0][0x500] ;  /* 0x00014000ff0f9b82 */ /* 0x000e620000000800 */
[----:B0-----:R-:W-:-:S05]  /*9580*/  IMAD.U32 R8, RZ, RZ, UR5 ;  /* 0x00000005ff087e24 */ /* 0x001fca000f8e00ff */
[----:B------:R-:W-:Y:S02]  /*9590*/  LEA R23, R8, R7, 0x18 ;  /* 0x0000000708177211 */ /* 0x000fe400078ec0ff */
[----:B------:R-:W-:-:S03]  /*95a0*/  SHF.L.U32 R7, R5, 0x1f, RZ ;  /* 0x0000001f05077819 */ /* 0x000fc600000006ff */
[----:B------:R-:W-:-:S04]  /*95b0*/  IMAD R20, R14, 0x8, R23 ;  /* 0x000000080e147824 */ /* 0x000fc800078e0217 */
[----:B------:R-:W0:Y:S02]  /*95c0*/  SYNCS.PHASECHK.TRANS64.TRYWAIT P0, [R20+URZ+0x20], R7 ;  /* 0x00002007140075a7 */ /* 0x000e24000800017f */
[----:B01----:R-:W-:Y:S05]  /*95d0*/  @!P0 BRA `(.L_x_302) ;  /* 0x0000000c00788947 */ /* 0x003fea0003800000 */
.L_x_321:
[----:B0-----:R-:W-:Y:S01]  /*95e0*/  PRMT R7, R13, 0x9910, RZ ;  /* 0x000099100d077816 */ /* 0x001fe200000000ff */
[----:B------:R0:W-:Y:S03]  /*95f0*/  @!P1 SYNCS.ARRIVE.TRANS64 RZ, [R20+URZ], R15 ;  /* 0x0000000f14ff99a7 */ /* 0x0001e6000800003f */
[----:B------:R-:W-:-:S13]  /*9600*/  ISETP.NE.AND P0, PT, R7, 0x2, PT ;  /* 0x000000020700780c */ /* 0x000fda0003f05270 */
[----:B0-----:R-:W-:Y:S05]  /*9610*/  @P0 BRA `(.L_x_303) ;  /* 0x0000000000040947 */ /* 0x001fea0003800000 */
[----:B------:R-:W-:Y:S01]  /*9620*/  BPT.TRAP 0x1 ;  /* 0x000000040000795c */ /* 0x000fe20000300000 */
.L_x_303:
[C---:B------:R-:W-:Y:S01]  /*9630*/  IMAD R7, R14.reuse, 0x8000, R11 ;  /* 0x000080000e077824 */ /* 0x040fe200078e020b */
[----:B------:R-:W-:Y:S01]  /*9640*/  R2UR UR8, R23 ;  /* 0x00000000170872ca */ /* 0x000fe200000e0000 */
[----:B------:R-:W-:Y:S01]  /*9650*/  IMAD R23, R14, 0x4000, R23 ;  /* 0x000040000e177824 */ /* 0x000fe200078e0217 */
[----:B------:R-:W-:Y:S01]  /*9660*/  R2UR UR18, R21 ;  /* 0x00000000151272ca */ /* 0x000fe200000e0000 */
[----:B------:R-:W-:Y:S01]  /*9670*/  VIADD R4, R4, 0xffffffff ;  /* 0xffffffff04047836 */ /* 0x000fe20000000000 */
[----:B------:R-:W-:Y:S01]  /*9680*/  R2UR UR5, R7 ;  /* 0x00000000070572ca */ /* 0x000fe200000e0000 */
[----:B------:R-:W-:Y:S01]  /*9690*/  UIADD3 UR6, UP0, UR24, 0xf0, URZ ;  /* 0x000000f018067890 */ /* 0x000fe2000ff1e03f */
[----:B------:R-:W-:Y:S01]  /*96a0*/  R2UR UR11, R23 ;  /* 0x00000000170b72ca */ /* 0x000fe200000e0000 */
[----:B------:R-:W-:Y:S01]  /*96b0*/  UIADD3 UR26, UP1, UR24, 0x1f0, URZ ;  /* 0x000001f0181a7890 */ /* 0x000fe2000ff3e03f */
[----:B------:R-:W-:Y:S01]  /*96c0*/  R2UR UR9, R20 ;  /* 0x00000000140972ca */ /* 0x000fe200000e0000 */
[----:B------:R-:W-:Y:S01]  /*96d0*/  UIADD3.X UR7, URZ, UR25, URZ, UP0, !UPT ;  /* 0x000000193f077290 */ /* 0x000fe200087fe43f */
[----:B------:R-:W-:Y:S01]  /*96e0*/  R2UR UR10, R24 ;  /* 0x00000000180a72ca */ /* 0x000fe200000e0000 */
[----:B------:R-:W-:Y:S01]  /*96f0*/  VIADD R14, R14, 0x1 ;  /* 0x000000010e0e7836 */ /* 0x000fe20000000000 */
[----:B------:R-:W-:Y:S01]  /*9700*/  R2UR UR12, R6 ;  /* 0x00000000060c72ca */ /* 0x000fe200000e0000 */
[----:B------:R-:W-:Y:S01]  /*9710*/  UIADD3.X UR27, URZ, UR25, URZ, UP1, !UPT ;  /* 0x000000193f1b7290 */ /* 0x000fe20008ffe43f */
[----:B------:R-:W-:Y:S01]  /*9720*/  R2UR UR19, R22 ;  /* 0x00000000161372ca */ /* 0x000fe200000e0000 */
[----:B------:R-:W-:Y:S01]  /*9730*/  UMOV UR20, 0x30000 ;  /* 0x0003000000147882 */ /* 0x000fe20000000000 */
[----:B------:R-:W-:Y:S01]  /*9740*/  ISETP.GT.AND P1, PT, R4, 0x1, PT ;  /* 0x000000010400780c */ /* 0x000fe20003f24270 */
[----:B------:R-:W-:Y:S01]  /*9750*/  UIADD3 UR8, UR8, UR5, URZ ;  /* 0x0000000508087290 */ /* 0x000fe2000fffe03f */
[----:B------:R-:W-:Y:S01]  /*9760*/  ISETP.NE.AND P0, PT, R14, 0x4, PT ;  /* 0x000000040e00780c */ /* 0x000fe20003f05270 */
[----:B------:R-:W-:Y:S01]  /*9770*/  UIADD3 UR5, UR11, 0x20100, URZ ;  /* 0x000201000b057890 */ /* 0x000fe2000fffe03f */
[----:B------:R-:W-:Y:S01]  /*9780*/  VIADD R24, R24, 0x80 ;  /* 0x0000008018187836 */ /* 0x000fe20000000000 */
[----:B------:R-:W-:Y:S01]  /*9790*/  UMOV UR14, 0x0 ;  /* 0x00000000000e7882 */ /* 0x000fe20000000000 */
[----:B------:R-:W-:Y:S01]  /*97a0*/  UMOV UR15, 0x10000000 ;  /* 0x10000000000f7882 */ /* 0x000fe20000000000 */
[----:B------:R-:W-:Y:S01]  /*97b0*/  UMOV UR11, UR18 ;  /* 0x00000012000b7c82 */ /* 0x000fe20008000000 */
[----:B------:R-:W-:-:S02]  /*97c0*/  SEL R20, RZ, 0x1, P0 ;  /* 0x00000001ff147807 */ /* 0x000fc40000000000 */
[----:B------:R0:W-:Y:S01]  /*97d0*/  UTMALDG.3D.MULTICAST [UR8], [UR6], UR20, desc[UR14] ;  /* 0x00000e08060073b4 */ /* 0x0001e20008011814 */
[----:B------:R-:W-:Y:S02]  /*97e0*/  SEL R14, R14, RZ, P0 ;  /* 0x000000ff0e0e7207 */ /* 0x000fe40000000000 */
[----:B------:R-:W-:Y:S01]  /*97f0*/  LOP3.LUT R5, R5, R20, RZ, 0x3c, !PT ;  /* 0x0000001405057212 */ /* 0x000fe200078e3cff */
[----:B0-----:R-:W-:Y:S01]  /*9800*/  UMOV UR8, UR5 ;  /* 0x0000000500087c82 */ /* 0x001fe20008000000 */
[----:B------:R-:W-:Y:S02]  /*9810*/  UMOV UR11, UR19 ;  /* 0x00000013000b7c82 */ /* 0x000fe40008000000 */
[----:B------:R0:W-:Y:S02]  /*9820*/  UTMALDG.3D [UR8], [UR26], desc[UR14] ;  /* 0x00000e081a0075b4 */ /* 0x0001e40008011000 */
[----:B0-----:R-:W-:Y:S05]  /*9830*/  @P1 BRA `(.L_x_304) ;  /* 0xfffffffc00401947 */ /* 0x001fea000383ffff */
.L_x_301:
[----:B------:R-:W-:Y:S05]  /*9840*/  BSYNC B1 ;  /* 0x0000000000017941 */ /* 0x000fea0003800000 */
.L_x_300:
[----:B------:R-:W-:Y:S01]  /*9850*/  LOP3.LUT P1, RZ, R9, 0xff, RZ, 0xc0, !PT ;  /* 0x000000ff09ff7812 */ /* 0x000fe2000782c0ff */
[----:B------:R-:W-:Y:S01]  /*9860*/  IMAD.IADD R3, R10, 0x1, R3 ;  /* 0x000000010a037824 */ /* 0x000fe200078e0203 */
[----:B------:R-:W-:Y:S01]  /*9870*/  IADD3 R16, P2, R16, UR22, RZ ;  /* 0x0000001610107c10 */ /* 0x000fe2000ff5e0ff */
[----:B------:R-:W-:Y:S01]  /*9880*/  ULDC.64 UR6, c[0x0][0x650] ;  /* 0x0001940000067ab9 */ /* 0x000fe20000000a00 */
[----:B------:R-:W-:Y:S01]  /*9890*/  BSSY B1, `(.L_x_305) ;  /* 0x000006d000017945 */ /* 0x000fe20003800000 */
[----:B------:R-:W-:Y:S01]  /*98a0*/  IMAD.MOV.U32 R21, RZ, RZ, -0x1 ;  /* 0xffffffffff157424 */ /* 0x000fe200078e00ff */
[----:B------:R-:W-:Y:S01]  /*98b0*/  ISETP.GT.U32.AND P0, PT, R3, 0x3, PT ;  /* 0x000000030300780c */ /* 0x000fe20003f04070 */
[----:B------:R-:W-:Y:S01]  /*98c0*/  IMAD.MOV.U32 R7, RZ, RZ, -0x1 ;  /* 0xffffffffff077424 */ /* 0x000fe200078e00ff */
[----:B------:R-:W-:Y:S01]  /*98d0*/  SHF.R.U32.HI R4, RZ, 0x2, R3 ;  /* 0x00000002ff047819 */ /* 0x000fe20000011603 */
[----:B------:R-:W-:Y:S01]  /*98e0*/  IMAD.MOV.U32 R6, RZ, RZ, -0x1 ;  /* 0xffffffffff067424 */ /* 0x000fe200078e00ff */
[----:B------:R-:W-:-:S02]  /*98f0*/  ISETP.LT.U32.AND P0, PT, R10, 0x4, P0 ;  /* 0x000000040a00780c */ /* 0x000fc40000701070 */
[----:B------:R-:W-:Y:S01]  /*9900*/  IADD3.X R17, R17, UR13, RZ, P2, !PT ;  /* 0x0000000d11117c10 */ /* 0x000fe200097fe4ff */
[----:B------:R-:W0:Y:S01]  /*9910*/  @P1 S2R R8, SR_CgaCtaId ;  /* 0x0000000000081919 */ /* 0x000e220000008800 */
[----:B------:R-:W-:Y:S02]  /*9920*/  @P1 MOV R5, 0x400 ;  /* 0x0000040000051802 */ /* 0x000fe40000000f00 */
[----:B------:R-:W-:Y:S02]  /*9930*/  ISETP.GE.U32.AND P2, PT, R16, UR6, PT ;  /* 0x0000000610007c0c */ /* 0x000fe4000bf46070 */
[----:B------:R-:W-:Y:S02]  /*9940*/  LOP3.LUT R4, R4, 0x1, RZ, 0xc0, !PT ;  /* 0x0000000104047812 */ /* 0x000fe400078ec0ff */
[----:B------:R-:W-:Y:S02]  /*9950*/  LOP3.LUT R3, R3, 0x3, RZ, 0xc0, !PT ;  /* 0x0000000303037812 */ /* 0x000fe400078ec0ff */
[----:B------:R-:W-:-:S02]  /*9960*/  PRMT R9, RZ, 0x7610, R9 ;  /* 0x00007610ff097816 */ /* 0x000fc40000000009 */
[----:B0-----:R-:W-:-:S04]  /*9970*/  @P1 LEA R5, R8, R5, 0x18 ;  /* 0x0000000508051211 */ /* 0x001fc800078ec0ff */
[----:B------:R0:W-:Y:S01]  /*9980*/  @P1 SYNCS.ARRIVE.TRANS64.A1T0 RZ, [R5+URZ+0x58], RZ ;  /* 0x000058ff05ff19a7 */ /* 0x0001e2000810003f */
[----:B------:R-:W-:-:S04]  /*9990*/  ISETP.NE.U32.AND P1, PT, R4, 0x1, PT ;  /* 0x000000010400780c */ /* 0x000fc80003f25070 */
[----:B------:R-:W-:Y:S02]  /*99a0*/  ISETP.GT.U32.AND P1, PT, R10, 0x3, !P1 ;  /* 0x000000030a00780c */ /* 0x000fe40004f24070 */
[----:B0-----:R-:W-:Y:S02]  /*99b0*/  SEL R5, RZ, 0x1, !P0 ;  /* 0x00000001ff057807 */ /* 0x001fe40004000000 */
[----:B------:R-:W-:Y:S02]  /*99c0*/  ISETP.GE.U32.AND.EX P0, PT, R17, UR7, PT, P2 ;  /* 0x0000000711007c0c */ /* 0x000fe4000bf06120 */
[----:B------:R-:W-:-:S04]  /*99d0*/  SEL R4, RZ, 0x1, !P1 ;  /* 0x00000001ff047807 */ /* 0x000fc80004800000 */
[----:B------:R-:W-:Y:S02]  /*99e0*/  LOP3.LUT R0, R4, R0, R5, 0x96, !PT ;  /* 0x0000000004007212 */ /* 0x000fe400078e9605 */
[----:B------:R-:W-:-:S05]  /*99f0*/  PRMT R4, RZ, 0x7610, R4 ;  /* 0x00007610ff047816 */ /* 0x000fca0000000004 */
[----:B------:R-:W-:Y:S05]  /*9a00*/  @P0 BRA `(.L_x_306) ;  /* 0x0000000400540947 */ /* 0x000fea0003800000 */
[----:B------:R-:W0:Y:S01]  /*9a10*/  S2R R15, SR_CTAID.X ;  /* 0x00000000000f7919 */ /* 0x000e220000002500 */
[----:B------:R-:W-:Y:S01]  /*9a20*/  ULDC.64 UR6, c[0x0][0x628] ;  /* 0x00018a0000067ab9 */ /* 0x000fe20000000a00 */
[----:B------:R-:W-:Y:S01]  /*9a30*/  ULDC UR8, c[0x0][0x630] ;  /* 0x00018c0000087ab9 */ /* 0x000fe20000000800 */
[----:B------:R-:W-:Y:S01]  /*9a40*/  ISETP.NE.U32.AND P0, PT, RZ, UR6, PT ;  /* 0x00000006ff007c0c */ /* 0x000fe2000bf05070 */
[----:B------:R-:W1:Y:S01]  /*9a50*/  S2R R20, SR_CTAID.Y ;  /* 0x0000000000147919 */ /* 0x000e620000002600 */
[----:B------:R-:W-:Y:S01]  /*9a60*/  ULDC UR9, c[0x0][0x150] ;  /* 0x0000540000097ab9 */ /* 0x000fe20000000800 */
[----:B------:R-:W-:Y:S01]  /*9a70*/  IMAD.MOV.U32 R4, RZ, RZ, R16 ;  /* 0x000000ffff047224 */ /* 0x000fe200078e0010 */
[----:B------:R-:W-:Y:S01]  /*9a80*/  ISETP.NE.AND.EX P0, PT, RZ, UR7, PT, P0 ;  /* 0x00000007ff007c0c */ /* 0x000fe2000bf05300 */
[----:B------:R-:W-:Y:S01]  /*9a90*/  IMAD.MOV.U32 R5, RZ, RZ, R17 ;  /* 0x000000ffff057224 */ /* 0x000fe200078e0011 */
[----:B0-----:R-:W-:-:S11]  /*9aa0*/  I2FP.F32.U32 R22, R15 ;  /* 0x0000000f00167245 */ /* 0x001fd60000201000 */
[----:B------:R-:W-:Y:S05]  /*9ab0*/  @!P0 BRA `(.L_x_307) ;  /* 0x0000000000288947 */ /* 0x000fea0003800000 */
[----:B------:R-:W-:Y:S02]  /*9ac0*/  ULDC UR5, c[0x0][0x634] ;  /* 0x00018d0000057ab9 */ /* 0x000fe40000000800 */
[----:B------:R-:W-:-:S05]  /*9ad0*/  IADD3 R5, P0, R16, UR5, RZ ;  /* 0x0000000510057c10 */ /* 0x000fca000ff1e0ff */
[----:B------:R-:W-:-:S04]  /*9ae0*/  IMAD.X R21, RZ, RZ, R17, P0 ;  /* 0x000000ffff157224 */ /* 0x000fc800000e0611 */
[----:B------:R-:W-:-:S04]  /*9af0*/  IMAD.WIDE.U32 R6, R21, UR6, RZ ;  /* 0x0000000615067c25 */ /* 0x000fc8000f8e00ff */
[----:B------:R-:W-:-:S04]  /*9b00*/  IMAD.WIDE.U32 R6, P0, R5, UR7, R6 ;  /* 0x0000000705067c25 */ /* 0x000fc8000f800006 */
[----:B------:R-:W-:-:S04]  /*9b10*/  IMAD.WIDE.U32 R4, R5, UR6, RZ ;  /* 0x0000000605047c25 */ /* 0x000fc8000f8e00ff */
[----:B------:R-:W-:Y:S01]  /*9b20*/  IMAD.MOV.U32 R4, RZ, RZ, R7 ;  /* 0x000000ffff047224 */ /* 0x000fe200078e0007 */
[----:B------:R-:W-:Y:S01]  /*9b30*/  IADD3 RZ, P1, R5, R6, RZ ;  /* 0x0000000605ff7210 */ /* 0x000fe20007f3e0ff */
[----:B------:R-:W-:-:S04]  /*9b40*/  IMAD.X R5, RZ, RZ, RZ, P0 ;  /* 0x000000ffff057224 */ /* 0x000fc800000e06ff */
[----:B------:R-:W-:-:S08]  /*9b50*/  IMAD.WIDE.U32.X R4, R21, UR7, R4, P1 ;  /* 0x0000000715047c25 */ /* 0x000fd000088e0404 */
.L_x_307:
[--C-:B------:R-:W-:Y:S01]  /*9b60*/  SHF.R.U64 R14, R4, UR8, R5.reuse ;  /* 0x00000008040e7c19 */ /* 0x100fe20008001205 */
[----:B------:R-:W-:Y:S01]  /*9b70*/  FMUL R22, R22, UR9 ;  /* 0x0000000916167c20 */ /* 0x000fe20008400000 */
[----:B------:R-:W-:Y:S01]  /*9b80*/  SHF.R.U32.HI R4, RZ, UR8, R5 ;  /* 0x00000008ff047c19 */ /* 0x000fe20008011605 */
[----:B------:R-:W0:Y:S01]  /*9b90*/  LDC R6, c[0x0][0x144] ;  /* 0x00005100ff067b82 */ /* 0x000e220000000800 */
[----:B------:R-:W-:Y:S01]  /*9ba0*/  IADD3 R5, P0, RZ, -R14, RZ ;  /* 0x8000000eff057210 */ /* 0x000fe20007f1e0ff */
[----:B------:R-:W-:Y:S01]  /*9bb0*/  ULDC UR5, c[0x0][0x154] ;  /* 0x0000550000057ab9 */ /* 0x000fe20000000800 */
[----:B-1----:R-:W-:Y:S01]  /*9bc0*/  I2FP.F32.U32 R7, R20 ;  /* 0x0000001400077245 */ /* 0x002fe20000201000 */
[----:B------:R-:W1:Y:S01]  /*9bd0*/  F2I.U32.TRUNC.NTZ R22, R22 ;  /* 0x0000001600167305 */ /* 0x000e62000020f000 */
[----:B------:R-:W-:Y:S01]  /*9be0*/  ULDC.64 UR6, c[0x0][0x620] ;  /* 0x0001880000067ab9 */ /* 0x000fe20000000a00 */
[----:B------:R-:W-:Y:S01]  /*9bf0*/  IMAD.X R4, RZ, RZ, ~R4, P0 ;  /* 0x000000ffff047224 */ /* 0x000fe200000e0e04 */
[----:B------:R-:W-:Y:S01]  /*9c00*/  ISETP.NE.AND P2, PT, R2, 0x1, PT ;  /* 0x000000010200780c */ /* 0x000fe20003f45270 */
[----:B------:R-:W-:Y:S01]  /*9c10*/  FMUL R23, R7, UR5 ;  /* 0x0000000507177c20 */ /* 0x000fe20008400000 */
[----:B------:R-:W2:Y:S01]  /*9c20*/  LDC R25, c[0x0][0x148] ;  /* 0x00005200ff197b82 */ /* 0x000ea20000000800 */
[----:B------:R-:W-:Y:S01]  /*9c30*/  IMAD R4, R4, UR6, RZ ;  /* 0x0000000604047c24 */ /* 0x000fe2000f8e02ff */
[----:B------:R-:W-:-:S03]  /*9c40*/  ULDC UR5, c[0x0][0x618] ;  /* 0x0001860000057ab9 */ /* 0x000fc60000000800 */
[----:B------:R-:W3:Y:S01]  /*9c50*/  F2I.U32.TRUNC.NTZ R23, R23 ;  /* 0x0000001700177305 */ /* 0x000ee2000020f000 */
[C---:B------:R-:W-:Y:S02]  /*9c60*/  IMAD R7, R5.reuse, UR7, R4 ;  /* 0x0000000705077c24 */ /* 0x040fe4000f8e0204 */
[----:B------:R-:W-:Y:S01]  /*9c70*/  IMAD.WIDE.U32 R4, R5, UR6, R16 ;  /* 0x0000000605047c25 */ /* 0x000fe2000f8e0010 */
[----:B------:R-:W-:Y:S02]  /*9c80*/  ULDC.64 UR6, c[0x0][0x640] ;  /* 0x0001900000067ab9 */ /* 0x000fe40000000a00 */
[----:B------:R-:W-:Y:S01]  /*9c90*/  ISETP.NE.U32.AND P0, PT, RZ, UR6, PT ;  /* 0x00000006ff007c0c */ /* 0x000fe2000bf05070 */
[----:B------:R-:W-:Y:S02]  /*9ca0*/  IMAD.IADD R5, R5, 0x1, R7 ;  /* 0x0000000105057824 */ /* 0x000fe400078e0207 */
[----:B-1----:R-:W-:Y:S01]  /*9cb0*/  IMAD.MOV R22, RZ, RZ, -R22 ;  /* 0x000000ffff167224 */ /* 0x002fe200078e0a16 */
[----:B------:R-:W-:-:S02]  /*9cc0*/  ISETP.NE.AND.EX P0, PT, RZ, UR7, PT, P0 ;  /* 0x00000007ff007c0c */ /* 0x000fc4000bf05300 */
[----:B------:R-:W-:Y:S01]  /*9cd0*/  SHF.R.U64 R21, R4, UR5, R5 ;  /* 0x0000000504157c19 */ /* 0x000fe20008001205 */
[----:B0-----:R-:W-:Y:S01]  /*9ce0*/  IMAD R15, R6, R22, R15 ;  /* 0x00000016060f7224 */ /* 0x001fe200078e020f */
[----:B------:R-:W-:Y:S01]  /*9cf0*/  SHF.R.U32.HI R4, RZ, UR5, R5 ;  /* 0x00000005ff047c19 */ /* 0x000fe20008011605 */
[----:B------:R-:W-:Y:S01]  /*9d00*/  ULDC UR5, c[0x0][0x608] ;  /* 0x0001820000057ab9 */ /* 0x000fe20000000800 */
[----:B---3--:R-:W-:Y:S02]  /*9d10*/  IMAD.MOV R6, RZ, RZ, -R23 ;  /* 0x000000ffff067224 */ /* 0x008fe400078e0a17 */
[--C-:B------:R-:W-:Y:S02]  /*9d20*/  SHF.R.U64 R22, R21, UR5, R4.reuse ;  /* 0x0000000515167c19 */ /* 0x100fe40008001204 */
[----:B------:R-:W-:Y:S01]  /*9d30*/  SHF.R.U32.HI R5, RZ, UR5, R4 ;  /* 0x00000005ff057c19 */ /* 0x000fe20008011604 */
[----:B------:R-:W-:Y:S01]  /*9d40*/  ULDC UR5, c[0x0][0x658] ;  /* 0x0001960000057ab9 */ /* 0x000fe20000000800 */
[----:B--2---:R-:W-:-:S02]  /*9d50*/  @P2 IMAD R15, R25, R6, R20 ;  /* 0x00000006190f2224 */ /* 0x004fc400078e0214 */
[--C-:B------:R-:W-:Y:S02]  /*9d60*/  SHF.R.U64 R20, R22, UR5, R5.reuse ;  /* 0x0000000516147c19 */ /* 0x100fe40008001205 */
[----:B------:R-:W-:-:S03]  /*9d70*/  SHF.R.U32.HI R23, RZ, UR5, R5 ;  /* 0x00000005ff177c19 */ /* 0x000fc60008011605 */
[----:B------:R-:W-:Y:S02]  /*9d80*/  IMAD.MOV.U32 R6, RZ, RZ, R20 ;  /* 0x000000ffff067224 */ /* 0x000fe400078e0014 */
[----:B------:R-:W-:Y:S01]  /*9d90*/  IMAD.MOV.U32 R5, RZ, RZ, R23 ;  /* 0x000000ffff057224 */ /* 0x000fe200078e0017 */
[----:B------:R-:W-:Y:S06]  /*9da0*/  @!P0 BRA `(.L_x_308) ;  /* 0x00000000002c8947 */ /* 0x000fec0003800000 */
        /* <DEDUP_REMOVED lines=9> */
[----:B------:R-:W-:-:S04]  /*9e40*/  IMAD.WIDE.U32.X R4, R23, UR7, R4, P1 ;  /* 0x0000000717047c25 */ /* 0x000fc800088e0404 */
[----:B------:R-:W-:-:S07]  /*9e50*/  IMAD.MOV.U32 R6, RZ, RZ, R4 ;  /* 0x000000ffff067224 */ /* 0x000fce00078e0004 */
.L_x_308:
[----:B------:R-:W-:Y:S01]  /*9e60*/  ULDC UR5, c[0x0][0x648] ;  /* 0x0001920000057ab9 */ /* 0x000fe20000000800 */
[----:B------:R-:W-:Y:S01]  /*9e70*/  LOP3.LUT R4, R22, UR16, RZ, 0xc0, !PT ;  /* 0x0000001016047c12 */ /* 0x000fe2000f8ec0ff */
[----:B------:R-:W-:Y:S01]  /*9e80*/  ULDC UR6, c[0x0][0x610] ;  /* 0x0001840000067ab9 */ /* 0x000fe20000000800 */
[----:B------:R-:W-:Y:S01]  /*9e90*/  SHF.R.U64 R5, R6, UR5, R5 ;  /* 0x0000000506057c19 */ /* 0x000fe20008001205 */
[----:B------:R-:W-:Y:S01]  /*9ea0*/  ULDC UR5, c[0x0][0x638] ;  /* 0x00018e0000057ab9 */ /* 0x000fe20000000800 */
[----:B------:R-:W-:Y:S01]  /*9eb0*/  LOP3.LUT R21, R21, UR4, RZ, 0xc0, !PT ;  /* 0x0000000415157c12 */ /* 0x000fe2000f8ec0ff */
[----:B------:R-:W-:Y:S02]  /*9ec0*/  IMAD.MOV.U32 R6, RZ, RZ, R14 ;  /* 0x000000ffff067224 */ /* 0x000fe400078e000e */
[----:B------:R-:W-:Y:S02]  /*9ed0*/  IMAD.MOV R7, RZ, RZ, -R5 ;  /* 0x000000ffff077224 */ /* 0x000fe400078e0a05 */
[----:B------:R-:W-:-:S02]  /*9ee0*/  IMAD R4, R5, UR17, R4 ;  /* 0x0000001105047c24 */ /* 0x000fc4000f8e0204 */
[----:B------:R-:W-:Y:S01]  /*9ef0*/  IMAD R20, R7, UR5, R20 ;  /* 0x0000000507147c24 */ /* 0x000fe2000f8e0214 */
[----:B------:R-:W-:Y:S01]  /*9f00*/  ULDC UR5, c[0x0][0x600] ;  /* 0x0001800000057ab9 */ /* 0x000fe20000000800 */
[----:B------:R-:W-:Y:S02]  /*9f10*/  IMAD R15, R4, UR6, R15 ;  /* 0x00000006040f7c24 */ /* 0x000fe4000f8e020f */
[----:B------:R-:W-:Y:S02]  /*9f20*/  IMAD R20, R20, UR5, R21 ;  /* 0x0000000514147c24 */ /* 0x000fe4000f8e0215 */
[----:B------:R-:W-:-:S03]  /*9f30*/  IMAD.MOV.U32 R4, RZ, RZ, 0x1 ;  /* 0x00000001ff047424 */ /* 0x000fc600078e00ff */
[----:B------:R-:W-:Y:S02]  /*9f40*/  SEL R7, R20, R15, !P2 ;  /* 0x0000000f14077207 */ /* 0x000fe40005000000 */
[----:B------:R-:W-:-:S07]  /*9f50*/  SEL R21, R15, R20, !P2 ;  /* 0x000000140f157207 */ /* 0x000fce0005000000 */
.L_x_306:
[----:B------:R-:W-:Y:S05]  /*9f60*/  BSYNC B1 ;  /* 0x0000000000017941 */ /* 0x000fea0003800000 */
.L_x_305:
[----:B------:R-:W-:-:S13]  /*9f70*/  LOP3.LUT P0, RZ, R4, 0xff, RZ, 0xc0, !PT ;  /* 0x000000ff04ff7812 */ /* 0x000fda000780c0ff */
[----:B------:R-:W-:Y:S05]  /*9f80*/  @P0 BRA `(.L_x_309) ;  /* 0xfffffff400340947 */ /* 0x000fea000383ffff */
[----:B------:R-:W-:Y:S05]  /*9f90*/  BSYNC B0 ;  /* 0x0000000000007941 */ /* 0x000fea0003800000 */
.L_x_298:
[----:B------:R-:W-:-:S03]  /*9fa0*/  UMOV UR5, 0xffffffff ;  /* 0xffffffff00057882 */ /* 0x000fc60000000000 */
[----:B------:R-:W-:Y:S05]  /*9fb0*/  BRA.DIV UR5, `(.L_x_310) ;  /* 0x0000000605147947 */ /* 0x000fea000b800000 */
[----:B------:R-:W-:-:S13]  /*9fc0*/  ELECT P6, URZ, PT ;  /* 0x00000000003f782f */ /* 0x000fda00038c0000 */
.L_x_324:
[----:B------:R-:W-:Y:S04]  /*9fd0*/  BSSY B0, `(.L_x_311) ;  /* 0x000002b000007945 */ /* 0x000fe80003800000 */
[----:B------:R-:W-:Y:S05]  /*9fe0*/  @!P6 BRA `(.L_x_312) ;  /* 0x0000000000a4e947 */ /* 0x000fea0003800000 */
[----:B------:R-:W-:-:S04]  /*9ff0*/  LOP3.LUT R19, R19, 0x2, RZ, 0xfc, !PT ;  /* 0x0000000213137812 */ /* 0x000fc800078efcff */
[----:B------:R-:W-:-:S13]  /*a000*/  ISETP.NE.AND P0, PT, R19, 0x3, PT ;  /* 0x000000031300780c */ /* 0x000fda0003f05270 */
[----:B------:R-:W-:Y:S05]  /*a010*/  @!P0 BRA `(.L_x_313) ;  /* 0x0000000000048947 */ /* 0x000fea0003800000 */
[----:B------:R-:W-:Y:S01]  /*a020*/  BPT.TRAP 0x1 ;  /* 0x000000040000795c */ /* 0x000fe20000300000 */
.L_x_313:
[----:B------:R-:W0:Y:S01]  /*a030*/  S2R R5, SR_CgaCtaId ;  /* 0x0000000000057919 */ /* 0x000e220000008800 */
[----:B------:R-:W-:Y:S02]  /*a040*/  MOV R2, 0x400 ;  /* 0x0000040000027802 */ /* 0x000fe40000000f00 */
[----:B------:R-:W-:Y:S02]  /*a050*/  SHF.L.U32 R4, R0, 0x1f, RZ ;  /* 0x0000001f00047819 */ /* 0x000fe400000006ff */
[----:B0-----:R-:W-:-:S05]  /*a060*/  LEA R2, R5, R2, 0x18 ;  /* 0x0000000205027211 */ /* 0x001fca00078ec0ff */
[----:B------:R-:W-:-:S04]  /*a070*/  VIADD R2, R2, 0x20 ;  /* 0x0000002002027836 */ /* 0x000fc80000000000 */
[C---:B------:R-:W-:Y:S02]  /*a080*/  IMAD R7, R3.reuse, 0x8, R2 ;  /* 0x0000000803077824 */ /* 0x040fe400078e0202 */
[----:B------:R-:W-:Y:S02]  /*a090*/  VIADD R3, R3, 0x1 ;  /* 0x0000000103037836 */ /* 0x000fe40000000000 */
[----:B------:R-:W0:Y:S03]  /*a0a0*/  SYNCS.PHASECHK.TRANS64.TRYWAIT P0, [R7+URZ], R4 ;  /* 0x00000004070075a7 */ /* 0x000e26000800017f */
[----:B------:R-:W-:-:S04]  /*a0b0*/  ISETP.NE.AND P1, PT, R3, 0x4, PT ;  /* 0x000000040300780c */ /* 0x000fc80003f25270 */
[----:B------:R-:W-:Y:S02]  /*a0c0*/  SEL R5, RZ, 0x1, P1 ;  /* 0x00000001ff057807 */ /* 0x000fe40000800000 */
[----:B------:R-:W-:Y:S02]  /*a0d0*/  SEL R3, R3, RZ, P1 ;  /* 0x000000ff03037207 */ /* 0x000fe40000800000 */
[----:B------:R-:W-:-:S03]  /*a0e0*/  LOP3.LUT R6, R0, R5, RZ, 0x3c, !PT ;  /* 0x0000000500067212 */ /* 0x000fc600078e3cff */
[----:B------:R-:W-:Y:S01]  /*a0f0*/  IMAD R8, R3, 0x8, R2 ;  /* 0x0000000803087824 */ /* 0x000fe200078e0202 */
[----:B------:R-:W-:Y:S01]  /*a100*/  SHF.L.U32 R5, R6, 0x1f, RZ ;  /* 0x0000001f06057819 */ /* 0x000fe200000006ff */
[----:B0-----:R-:W-:Y:S06]  /*a110*/  @!P0 BRA `(.L_x_314) ;  /* 0x0000000000dc8947 */ /* 0x001fec0003800000 */
.L_x_325:
[----:B------:R-:W1:Y:S01]  /*a120*/  SYNCS.PHASECHK.TRANS64.TRYWAIT P0, [R8+URZ], R5 ;  /* 0x00000005080075a7 */ /* 0x000e62000800017f */
[----:B------:R-:W-:-:S05]  /*a130*/  VIADD R0, R3, 0x1 ;  /* 0x0000000103007836 */ /* 0x000fca0000000000 */
[----:B------:R-:W-:-:S04]  /*a140*/  ISETP.NE.AND P1, PT, R0, 0x4, PT ;  /* 0x000000040000780c */ /* 0x000fc80003f25270 */
[----:B------:R-:W-:Y:S02]  /*a150*/  SEL R3, RZ, 0x1, P1 ;  /* 0x00000001ff037807 */ /* 0x000fe40000800000 */
[----:B0-----:R-:W-:Y:S02]  /*a160*/  SEL R7, R0, RZ, P1 ;  /* 0x000000ff00077207 */ /* 0x001fe40000800000 */
[----:B------:R-:W-:-:S03]  /*a170*/  LOP3.LUT R9, R6, R3, RZ, 0x3c, !PT ;  /* 0x0000000306097212 */ /* 0x000fc600078e3cff */
[----:B------:R-:W-:Y:S01]  /*a180*/  IMAD R11, R7, 0x8, R2 ;  /* 0x00000008070b7824 */ /* 0x000fe200078e0202 */
[----:B------:R-:W-:Y:S01]  /*a190*/  SHF.L.U32 R6, R9, 0x1f, RZ ;  /* 0x0000001f09067819 */ /* 0x000fe200000006ff */
[----:B-1----:R-:W-:Y:S06]  /*a1a0*/  @!P0 BRA `(.L_x_315) ;  /* 0x0000000000cc8947 */ /* 0x002fec0003800000 */
.L_x_326:
[----:B------:R-:W1:Y:S01]  /*a1b0*/  SYNCS.PHASECHK.TRANS64.TRYWAIT P0, [R11+URZ], R6 ;  /* 0x000000060b0075a7 */ /* 0x000e62000800017f */
[----:B------:R-:W-:-:S05]  /*a1c0*/  VIADD R0, R7, 0x1 ;  /* 0x0000000107007836 */ /* 0x000fca0000000000 */
[----:B------:R-:W-:-:S04]  /*a1d0*/  ISETP.NE.AND P1, PT, R0, 0x4, PT ;  /* 0x000000040000780c */ /* 0x000fc80003f25270 */
[----:B------:R-:W-:Y:S02]  /*a1e0*/  SEL R4, RZ, 0x1, P1 ;  /* 0x00000001ff047807 */ /* 0x000fe40000800000 */
[----:B------:R-:W-:Y:S02]  /*a1f0*/  SEL R3, R0, RZ, P1 ;  /* 0x000000ff00037207 */ /* 0x000fe40000800000 */
[----:B------:R-:W-:Y:S01]  /*a200*/  LOP3.LUT R0, R9, R4, RZ, 0x3c, !PT ;  /* 0x0000000409007212 */ /* 0x000fe200078e3cff */
[----:B-1----:R-:W-:Y:S06]  /*a210*/  @!P0 BRA `(.L_x_316) ;  /* 0x0000000000c48947 */ /* 0x002fec0003800000 */
.L_x_327:
[----:B------:R-:W-:Y:S01]  /*a220*/  IMAD R3, R3, 0x8, R2 ;  /* 0x0000000803037824 */ /* 0x000fe200078e0202 */
[----:B------:R-:W-:-:S07]  /*a230*/  SHF.L.U32 R0, R0, 0x1f, RZ ;  /* 0x0000001f00007819 */ /* 0x000fce00000006ff */
.L_x_317:
[----:B--2---:R2:W3:Y:S02]  /*a240*/  SYNCS.PHASECHK.TRANS64.TRYWAIT P0, [R3+URZ], R0 ;  /* 0x00000000030075a7 */ /* 0x0044e4000800017f */
[----:B---3--:R-:W-:Y:S05]  /*a250*/  @!P0 NANOSLEEP.SYNCS 0x989680 ;  /* 0x009896800000895d */ /* 0x008fea0003900000 */
[----:B------:R-:W3:Y:S02]  /*a260*/  @!P0 SYNCS.PHASECHK.TRANS64 P0, [R3+URZ], R0 ;  /* 0x00000000030085a7 */ /* 0x000ee4000800007f */
[----:B---3--:R-:W-:Y:S05]  /*a270*/  @!P0 BRA `(.L_x_317) ;  /* 0xfffffffc00f08947 */ /* 0x008fea000383ffff */
.L_x_312:
[----:B------:R-:W-:Y:S05]  /*a280*/  BSYNC B0 ;  /* 0x0000000000007941 */ /* 0x000fea0003800000 */
.L_x_311:
[----:B------:R-:W-:Y:S05]  /*a290*/  EXIT ;  /* 0x000000000000794d */ /* 0x000fea0003800000 */
.L_x_21:
[----:B---3--:R3:W4:Y:S02]  /*a2a0*/  SYNCS.PHASECHK.TRANS64.TRYWAIT P1, [R3+URZ], R0 ;  /* 0x00000000030075a7 */ /* 0x008724000802017f */
[----:B----4-:R-:W-:Y:S05]  /*a2b0*/  @!P1 NANOSLEEP.SYNCS 0x989680 ;  /* 0x009896800000995d */ /* 0x010fea0003900000 */
[----:B------:R-:W4:Y:S02]  /*a2c0*/  @!P1 SYNCS.PHASECHK.TRANS64 P1, [R3+URZ], R0 ;  /* 0x00000000030095a7 */ /* 0x000f24000802007f */
[----:B----4-:R-:W-:Y:S05]  /*a2d0*/  @!P1 BRA `(.L_x_21) ;  /* 0xfffffffc00f09947 */ /* 0x010fea000383ffff */
[----:B------:R-:W-:Y:S05]  /*a2e0*/  BRA `(.L_x_20) ;  /* 0xffffff7000747947 */ /* 0x000fea000383ffff */
.L_x_26:
[----:B-1----:R1:W2:Y:S02]  /*a2f0*/  SYNCS.PHASECHK.TRANS64.TRYWAIT P1, [R5+URZ], R4 ;  /* 0x00000004050075a7 */ /* 0x0022a4000802017f */
[----:B--2---:R-:W-:Y:S05]  /*a300*/  @!P1 NANOSLEEP.SYNCS 0x989680 ;  /* 0x009896800000995d */ /* 0x004fea0003900000 */
[----:B------:R-:W2:Y:S02]  /*a310*/  @!P1 SYNCS.PHASECHK.TRANS64 P1, [R5+URZ], R4 ;  /* 0x00000004050095a7 */ /* 0x000ea4000802007f */
[----:B--2---:R-:W-:Y:S05]  /*a320*/  @!P1 BRA `(.L_x_26) ;  /* 0xfffffffc00f09947 */ /* 0x004fea000383ffff */
[----:B------:R-:W-:Y:S05]  /*a330*/  BRA `(.L_x_25) ;  /* 0xffffff7400b07947 */ /* 0x000fea000383ffff */
.L_x_299:
[----:B------:R-:W-:Y:S01]  /*a340*/  BSSY B1, `(.L_x_318) ;  /* 0x0000006000017945 */ /* 0x000fe20003800000 */
[----:B------:R-:W-:-:S07]  /*a350*/  IMAD.MOV.U32 R15, RZ, RZ, -0x1 ;  /* 0xffffffffff0f7424 */ /* 0x000fce00078e00ff */
[----:B------:R-:W-:Y:S05]  /*a360*/  WARPSYNC.COLLECTIVE R15, `(.L_x_319) ;  /* 0x000000000f0c7348 */ /* 0x000fea0003c00000 */
[----:B------:R-:W-:Y:S02]  /*a370*/  ELECT P6, UR62, PT ;  /* 0x00000000003e782f */ /* 0x000fe400038c0000 */
[----:B------:R-:W-:Y:S01]  /*a380*/  MOV R14, UR62 ;  /* 0x0000003e000e7c02 */ /* 0x000fe20008000f00 */
[----:B------:R-:W-:Y:S10]  /*a390*/  ENDCOLLECTIVE ;  /* 0x000000000000791b */ /* 0x000ff40003800000 */
.L_x_319:
[----:B------:R-:W-:Y:S05]  /*a3a0*/  BSYNC B1 ;  /* 0x0000000000017941 */ /* 0x000fea0003800000 */
.L_x_318:
[----:B------:R-:W-:Y:S05]  /*a3b0*/  BRA `(.L_x_320) ;  /* 0xfffffff000347947 */ /* 0x000fea000383ffff */
.L_x_302:
[----:B0-----:R0:W1:Y:S02]  /*a3c0*/  SYNCS.PHASECHK.TRANS64.TRYWAIT P0, [R20+URZ+0x20], R7 ;  /* 0x00002007140075a7 */ /* 0x001064000800017f */
[----:B-1----:R-:W-:Y:S05]  /*a3d0*/  @!P0 NANOSLEEP.SYNCS 0x989680 ;  /* 0x009896800000895d */ /* 0x002fea0003900000 */
[----:B------:R-:W1:Y:S02]  /*a3e0*/  @!P0 SYNCS.PHASECHK.TRANS64 P0, [R20+URZ+0x20], R7 ;  /* 0x00002007140085a7 */ /* 0x000e64000800007f */
[----:B-1----:R-:W-:Y:S05]  /*a3f0*/  @!P0 BRA `(.L_x_302) ;  /* 0xfffffffc00f08947 */ /* 0x002fea000383ffff */
[----:B------:R-:W-:Y:S05]  /*a400*/  BRA `(.L_x_321) ;  /* 0xfffffff000747947 */ /* 0x000fea000383ffff */
.L_x_310:
[----:B------:R-:W-:Y:S01]  /*a410*/  BSSY B0, `(.L_x_322) ;  /* 0x0000006000007945 */ /* 0x000fe20003800000 */
[----:B------:R-:W-:-:S07]  /*a420*/  IMAD.MOV.U32 R15, RZ, RZ, -0x1 ;  /* 0xffffffffff0f7424 */ /* 0x000fce00078e00ff */
[----:B------:R-:W-:Y:S05]  /*a430*/  WARPSYNC.COLLECTIVE R15, `(.L_x_323) ;  /* 0x000000000f0c7348 */ /* 0x000fea0003c00000 */
[----:B------:R-:W-:Y:S02]  /*a440*/  ELECT P6, UR62, PT ;  /* 0x00000000003e782f */ /* 0x000fe400038c0000 */
[----:B------:R-:W-:Y:S01]  /*a450*/  MOV R14, UR62 ;  /* 0x0000003e000e7c02 */ /* 0x000fe20008000f00 */
[----:B------:R-:W-:Y:S10]  /*a460*/  ENDCOLLECTIVE ;  /* 0x000000000000791b */ /* 0x000ff40003800000 */
.L_x_323:
[----:B------:R-:W-:Y:S05]  /*a470*/  BSYNC B0 ;  /* 0x0000000000007941 */ /* 0x000fea0003800000 */
.L_x_322:
[----:B------:R-:W-:Y:S05]  /*a480*/  BRA `(.L_x_324) ;  /* 0xfffffff800d07947 */ /* 0x000fea000383ffff */
.L_x_314:
[----:B0-----:R0:W1:Y:S02]  /*a490*/  SYNCS.PHASECHK.TRANS64.TRYWAIT P0, [R7+URZ], R4 ;  /* 0x00000004070075a7 */ /* 0x001064000800017f */
[----:B-1----:R-:W-:Y:S05]  /*a4a0*/  @!P0 NANOSLEEP.SYNCS 0x989680 ;  /* 0x009896800000895d */ /* 0x002fea0003900000 */
[----:B------:R-:W1:Y:S02]  /*a4b0*/  @!P0 SYNCS.PHASECHK.TRANS64 P0, [R7+URZ], R4 ;  /* 0x00000004070085a7 */ /* 0x000e64000800007f */
[----:B-1----:R-:W-:Y:S05]  /*a4c0*/  @!P0 BRA `(.L_x_314) ;  /* 0xfffffffc00f08947 */ /* 0x002fea000383ffff */
[----:B------:R-:W-:Y:S05]  /*a4d0*/  BRA `(.L_x_325) ;  /* 0xfffffffc00107947 */ /* 0x000fea000383ffff */
.L_x_315:
[----:B0-----:R0:W1:Y:S02]  /*a4e0*/  SYNCS.PHASECHK.TRANS64.TRYWAIT P0, [R8+URZ], R5 ;  /* 0x00000005080075a7 */ /* 0x001064000800017f */
[----:B-1----:R-:W-:Y:S05]  /*a4f0*/  @!P0 NANOSLEEP.SYNCS 0x989680 ;  /* 0x009896800000895d */ /* 0x002fea0003900000 */
[----:B------:R-:W1:Y:S02]  /*a500*/  @!P0 SYNCS.PHASECHK.TRANS64 P0, [R8+URZ], R5 ;  /* 0x00000005080085a7 */ /* 0x000e64000800007f */
[----:B-1----:R-:W-:Y:S05]  /*a510*/  @!P0 BRA `(.L_x_315) ;  /* 0xfffffffc00f08947 */ /* 0x002fea000383ffff */
[----:B------:R-:W-:Y:S05]  /*a520*/  BRA `(.L_x_326) ;  /* 0xfffffffc00207947 */ /* 0x000fea000383ffff */
.L_x_316:
[----:B-1----:R1:W2:Y:S02]  /*a530*/  SYNCS.PHASECHK.TRANS64.TRYWAIT P0, [R11+URZ], R6 ;  /* 0x000000060b0075a7 */ /* 0x0022a4000800017f */
[----:B--2---:R-:W-:Y:S05]  /*a540*/  @!P0 NANOSLEEP.SYNCS 0x989680 ;  /* 0x009896800000895d */ /* 0x004fea0003900000 */
[----:B------:R-:W2:Y:S02]  /*a550*/  @!P0 SYNCS.PHASECHK.TRANS64 P0, [R11+URZ], R6 ;  /* 0x000000060b0085a7 */ /* 0x000ea4000800007f */
[----:B--2---:R-:W-:Y:S05]  /*a560*/  @!P0 BRA `(.L_x_316) ;  /* 0xfffffffc00f08947 */ /* 0x004fea000383ffff */
[----:B------:R-:W-:Y:S05]  /*a570*/  BRA `(.L_x_327) ;  /* 0xfffffffc00287947 */ /* 0x000fea000383ffff */
.L_x_328:
[----:B------:R-:W-:-:S00]  /*a580*/  BRA `(.L_x_328) ;  /* 0xfffffffc00fc7947 */ /* 0x000fc0000383ffff */
[----:B------:R-:W-:-:S00]  /*a590*/  NOP ;  /* 0x0000000000007918 */ /* 0x000fc00000000000 */
        /* <DEDUP_REMOVED lines=14> */
.L_x_329:


//--------------------- .nv.global.init           --------------------------
	.section	.nv.global.init,"aw",@progbits
.nv.global.init:
	.type		$str$22,@object
	.size		$str$22,($str$23 - $str$22)
$str$22:
        /*0000*/ 	.byte	0x6b, 0x5f, 0x74, 0x69, 0x6c, 0x65, 0x5f, 0x63, 0x6f, 0x75, 0x6e, 0x74, 0x20, 0x3e, 0x3d, 0x20
        /*0010*/ 	.byte	0x31, 0x00
	.type		$str$23,@object
	.size		$str$23,(__unnamed_1 - $str$23)
$str$23:
        /*0012*/ 	.byte	0x2f, 0x74, 0x6d, 0x70, 0x2f, 0x63, 0x75, 0x74, 0x6c, 0x61, 0x73, 0x73, 0x5f, 0x73, 0x77, 0x65
        /*0022*/ 	.byte	0x65, 0x70, 0x5f, 0x73, 0x72, 0x63, 0x2f, 0x69, 0x6e, 0x63, 0x6c, 0x75, 0x64, 0x65, 0x2f, 0x63
        /*0032*/ 	.byte	0x75, 0x74, 0x6c, 0x61, 0x73, 0x73, 0x2f, 0x67, 0x65, 0x6d, 0x6d, 0x2f, 0x63, 0x6f, 0x6c, 0x6c
        /*0042*/ 	.byte	0x65, 0x63, 0x74, 0x69, 0x76, 0x65, 0x2f, 0x73, 0x6d, 0x39, 0x30, 0x5f, 0x6d, 0x6d, 0x61, 0x5f
        /*0052*/ 	.byte	0x74, 0x6d, 0x61, 0x5f, 0x67, 0x6d, 0x6d, 0x61, 0x5f, 0x73, 0x73, 0x5f, 0x77, 0x61, 0x72, 0x70
        /*0062*/ 	.byte	0x73, 0x70, 0x65, 0x63, 0x69, 0x61, 0x6c, 0x69, 0x7a, 0x65, 0x64, 0x2e, 0x68, 0x70, 0x70, 0x00
	.type		__unnamed_1,@object
	.size		__unnamed_1,(.L_0 - __unnamed_1)
__unnamed_1:
        /*0072*/ 	.byte	0x76, 0x6f, 0x69, 0x64, 0x20, 0x63, 0x75, 0x74, 0x6c, 0x61, 0x73, 0x73, 0x3a, 0x3a, 0x67, 0x65
        /* <DEDUP_REMOVED lines=173> */
.L_0:


//--------------------- .nv.shared._ZN7cutlass13device_kernelINS_4gemm6kernel13GemmUniversalIN4cute5tupleIJiiiiEEENS1_10collective13CollectiveMmaINS1_34MainloopSm90TmaGmmaWarpSpecializedILi4ENS5_IJNS4_1CILi1EEENSA_ILi2EEESB_EEENS1_35KernelTmaWarpSpecializedCooperativeEEENS5_IJNSA_ILi256EEENSA_ILi128EEESH_EEEaNS5_IJlSB_lEEEaSJ_NS4_8TiledMMAINS4_8MMA_AtomIJNS4_4SM904GMMA27MMA_64x128x32_S32S8S8_SS_TNEEEENS4_6LayoutINS5_IJSC_SB_SB_EEENS5_IJSB_NSA_ILi0EEESS_EEEEENS5_IJNS4_10UnderscoreESV_SV_EEEEENS4_23SM90_TMA_LOAD_MULTICASTENS4_14ComposedLayoutINS4_7SwizzleILi3ELi4ELi3EEENS4_18smem_ptr_flag_bitsILi8EEENSQ_INS5_IJNSA_ILi8EEESH_EEENS5_IJSH_SB_EEEEEEEvNS4_8identityENS4_13SM90_TMA_LOADES18_vS19_EENS_8epilogue10collective6detail29Sm90TmaWarpSpecializedAdapterINS1D_15DefaultEpilogueIaSJ_SJ_NS1C_6thread17LinearCombinationIaLi1EiiLNS1H_9ScaleType4KindE0ELNS_15FloatRoundStyleE2EaEENS1_15EpilogueDefaultEEEEEvvEEEEvNT_6ParamsE --------------------------
	.section	.nv.shared._ZN7cutlass13device_kernelINS_4gemm6kernel13GemmUniversalIN4cute5tupleIJiiiiEEENS1_10collective13CollectiveMmaINS1_34MainloopSm90TmaGmmaWarpSpecializedILi4ENS5_IJNS4_1CILi1EEENSA_ILi2EEESB_EEENS1_35KernelTmaWarpSpecializedCooperativeEEENS5_IJNSA_ILi256EEENSA_ILi128EEESH_EEEaNS5_IJlSB_lEEEaSJ_NS4_8TiledMMAINS4_8MMA_AtomIJNS4_4SM904GMMA27MMA_64x128x32_S32S8S8_SS_TNEEEENS4_6LayoutINS5_IJSC_SB_SB_EEENS5_IJSB_NSA_ILi0EEESS_EEEEENS5_IJNS4_10UnderscoreESV_SV_EEEEENS4_23SM90_TMA_LOAD_MULTICASTENS4_14ComposedLayoutINS4_7SwizzleILi3ELi4ELi3EEENS4_18smem_ptr_flag_bitsILi8EEENSQ_INS5_IJNSA_ILi8EEESH_EEENS5_IJSH_SB_EEEEEEEvNS4_8identityENS4_13SM90_TMA_LOADES18_vS19_EENS_8epilogue10collective6detail29Sm90TmaWarpSpecializedAdapterINS1D_15DefaultEpilogueIaSJ_SJ_NS1C_6thread17LinearCombinationIaLi1EiiLNS1H_9ScaleType4KindE0ELNS_15FloatRoundStyleE2EaEENS1_15EpilogueDefaultEEEEEvvEEEEvNT_6ParamsE,"aw",@nobits
	.sectionflags	@""
	.align	16
	.zero		1024


//--------------------- .nv.shared.reserved.0     --------------------------
	.section	.nv.shared.reserved.0,"aw",@nobits
	.weak		__nv_reservedSMEM_offset_0_alias
	.size		__nv_reservedSMEM_offset_0_alias, 0, 0
	.other		__nv_reservedSMEM_offset_0_alias,@"STO_CUDA_RESERVED_SHARED STV_DEFAULT"
__nv_reservedSMEM_offset_0_alias:
	.zero		0


//--------------------- .nv.global                --------------------------
	.section	.nv.global,"aw",@nobits
.nv.global:
	.type		_ZN40_INTERNAL_12bb5938_4_k_cu_0693a30f_278714cute1_E,@object
	.size		_ZN40_INTERNAL_12bb5938_4_k_cu_0693a30f_278714cute1_E,(_ZN40_INTERNAL_12bb5938_4_k_cu_0693a30f_278714cuda3std3__45__cpo6cbeginE - _ZN40_INTERNAL_12bb5938_4_k_cu_0693a30f_278714cute1_E)
_ZN40_INTERNAL_12bb5938_4_k_cu_0693a30f_278714cute1_E:
	.zero		1
	.type		_ZN40_INTERNAL_12bb5938_4_k_cu_0693a30f_278714cuda3std3__45__cpo6cbeginE,@object
	.size		_ZN40_INTERNAL_12bb5938_4_k_cu_0693a30f_278714cuda3std3__45__cpo6cbeginE,(_ZN40_INTERNAL_12bb5938_4_k_cu_0693a30f_278714cuda3std3__48in_placeE - _ZN40_INTERNAL_12bb5938_4_k_cu_0693a30f_278714cuda3std3__45__cpo6cbeginE)
_ZN40_INTERNAL_12bb5938_4_k_cu_0693a30f_278714cuda3std3__45__cpo6cbeginE:
	.zero		1
	.type		_ZN40_INTERNAL_12bb5938_4_k_cu_0693a30f_278714cuda3std3__48in_placeE,@object
	.size		_ZN40_INTERNAL_12bb5938_4_k_cu_0693a30f_278714cuda3std3__48in_placeE,(_ZN40_INTERNAL_12bb5938_4_k_cu_0693a30f_278714cuda3std6ranges3__45__cpo9iter_moveE - _ZN40_INTERNAL_12bb5938_4_k_cu_0693a30f_278714cuda3std3__48in_placeE)
_ZN40_INTERNAL_12bb5938_4_k_cu_0693a30f_278714cuda3std3__48in_placeE:
	.zero		1
	.type		_ZN40_INTERNAL_12bb5938_4_k_cu_0693a30f_278714cuda3std6ranges3__45__cpo9iter_moveE,@object
	.size		_ZN40_INTERNAL_12bb5938_4_k_cu_0693a30f_278714cuda3std6ranges3__45__cpo9iter_moveE,(_ZN40_INTERNAL_12bb5938_4_k_cu_0693a30f_278714cuda3std3__45__cpo5beginE - _ZN40_INTERNAL_12bb5938_4_k_cu_0693a30f_278714cuda3std6ranges3__45__cpo9iter_moveE)
_ZN40_INTERNAL_12bb5938_4_k_cu_0693a30f_278714cuda3std6ranges3__45__cpo9iter_moveE:
	.zero		1
	.type		_ZN40_INTERNAL_12bb5938_4_k_cu_0693a30f_278714cuda3std3__45__cpo5beginE,@object
	.size		_ZN40_INTERNAL_12bb5938_4_k_cu_0693a30f_278714cuda3std3__45__cpo5beginE,(_ZN40_INTERNAL_12bb5938_4_k_cu_0693a30f_278714cuda3std3__442_GLOBAL__N__12bb5938_4_k_cu_0693a30f_278716ignoreE - _ZN40_INTERNAL_12bb5938_4_k_cu_0693a30f_278714cuda3std3__45__cpo5beginE)
_ZN40_INTERNAL_12bb5938_4_k_cu_0693a30f_278714cuda3std3__45__cpo5beginE:
	.zero		1
	.type		_ZN40_INTERNAL_12bb5938_4_k_cu_0693a30f_278714cuda3std3__442_GLOBAL__N__12bb5938_4_k_cu_0693a30f_278716ignoreE,@object
	.size		_ZN40_INTERNAL_12bb5938_4_k_cu_0693a30f_278714cuda3std3__442_GLOBAL__N__12bb5938_4_k_cu_0693a30f_278716ignoreE,(_ZN40_INTERNAL_12bb5938_4_k_cu_0693a30f_278714cute7productE - _ZN40_INTERNAL_12bb5938_4_k_cu_0693a30f_278714cuda3std3__442_GLOBAL__N__12bb5938_4_k_cu_0693a30f_278716ignoreE)
_ZN40_INTERNAL_12bb5938_4_k_cu_0693a30f_278714cuda3std3__442_GLOBAL__N__12bb5938_4_k_cu_0693a30f_278716ignoreE:
	.zero		1
	.type		_ZN40_INTERNAL_12bb5938_4_k_cu_0693a30f_278714cute7productE,@object
	.size		_ZN40_INTERNAL_12bb5938_4_k_cu_0693a30f_278714cute7productE,(_ZN40_INTERNAL_12bb5938_4_k_cu_0693a30f_278714cuda3std3__45__cpo3endE - _ZN40_INTERNAL_12bb5938_4_k_cu_0693a30f_278714cute7productE)
_ZN40_INTERNAL_12bb5938_4_k_cu_0693a30f_278714cute7productE:
	.zero		1
	.type		_ZN40_INTERNAL_12bb5938_4_k_cu_0693a30f_278714cuda3std3__45__cpo3endE,@object
	.size		_ZN40_INTERNAL_12bb5938_4_k_cu_0693a30f_278714cuda3std3__45__cpo3endE,(_ZN40_INTERNAL_12bb5938_4_k_cu_0693a30f_278714cuda3std3__419piecewise_constructE - _ZN40_INTERNAL_12bb5938_4_k_cu_0693a30f_278714cuda3std3__45__cpo3endE)
_ZN40_INTERNAL_12bb5938_4_k_cu_0693a30f_278714cuda3std3__45__cpo3endE:
	.zero		1
	.type		_ZN40_INTERNAL_12bb5938_4_k_cu_0693a30f_278714cuda3std3__419piecewise_constructE,@object
	.size		_ZN40_INTERNAL_12bb5938_4_k_cu_0693a30f_278714cuda3std3__419piecewise_constructE,(_ZN40_INTERNAL_12bb5938_4_k_cu_0693a30f_278714cuda3std3__45__cpo4cendE - _ZN40_INTERNAL_12bb5938_4_k_cu_0693a30f_278714cuda3std3__419piecewise_constructE)
_ZN40_INTERNAL_12bb5938_4_k_cu_0693a30f_278714cuda3std3__419piecewise_constructE:
	.zero		1
	.type		_ZN40_INTERNAL_12bb5938_4_k_cu_0693a30f_278714cuda3std3__45__cpo4cendE,@object
	.size		_ZN40_INTERNAL_12bb5938_4_k_cu_0693a30f_278714cuda3std3__45__cpo4cendE,(_ZN40_INTERNAL_12bb5938_4_k_cu_0693a30f_278714cuda3std6ranges3__45__cpo4swapE - _ZN40_INTERNAL_12bb5938_4_k_cu_0693a30f_278714cuda3std3__45__cpo4cendE)
_ZN40_INTERNAL_12bb5938_4_k_cu_0693a30f_278714cuda3std3__45__cpo4cendE:
	.zero		1
	.type		_ZN40_INTERNAL_12bb5938_4_k_cu_0693a30f_278714cuda3std6ranges3__45__cpo4swapE,@object
	.size		_ZN40_INTERNAL_12bb5938_4_k_cu_0693a30f_278714cuda3std6ranges3__45__cpo4swapE,(.L_8 - _ZN40_INTERNAL_12bb5938_4_k_cu_0693a30f_278714cuda3std6ranges3__45__cpo4swapE)
_ZN40_INTERNAL_12bb5938_4_k_cu_0693a30f_278714cuda3std6ranges3__45__cpo4swapE:
	.zero		1
.L_8:


//--------------------- .nv.constant0._ZN7cutlass13device_kernelINS_4gemm6kernel13GemmUniversalIN4cute5tupleIJiiiiEEENS1_10collective13CollectiveMmaINS1_34MainloopSm90TmaGmmaWarpSpecializedILi4ENS5_IJNS4_1CILi1EEENSA_ILi2EEESB_EEENS1_35KernelTmaWarpSpecializedCooperativeEEENS5_IJNSA_ILi256EEENSA_ILi128EEESH_EEEaNS5_IJlSB_lEEEaSJ_NS4_8TiledMMAINS4_8MMA_AtomIJNS4_4SM904GMMA27MMA_64x128x32_S32S8S8_SS_TNEEEENS4_6LayoutINS5_IJSC_SB_SB_EEENS5_IJSB_NSA_ILi0EEESS_EEEEENS5_IJNS4_10UnderscoreESV_SV_EEEEENS4_23SM90_TMA_LOAD_MULTICASTENS4_14ComposedLayoutINS4_7SwizzleILi3ELi4ELi3EEENS4_18smem_ptr_flag_bitsILi8EEENSQ_INS5_IJNSA_ILi8EEESH_EEENS5_IJSH_SB_EEEEEEEvNS4_8identityENS4_13SM90_TMA_LOADES18_vS19_EENS_8epilogue10collective6detail29Sm90TmaWarpSpecializedAdapterINS1D_15DefaultEpilogueIaSJ_SJ_NS1C_6thread17LinearCombinationIaLi1EiiLNS1H_9ScaleType4KindE0ELNS_15FloatRoundStyleE2EaEENS1_15EpilogueDefaultEEEEEvvEEEEvNT_6ParamsE --------------------------
	.section	.nv.constant0._ZN7cutlass13device_kernelINS_4gemm6kernel13GemmUniversalIN4cute5tupleIJiiiiEEENS1_10collective13CollectiveMmaINS1_34MainloopSm90TmaGmmaWarpSpecializedILi4ENS5_IJNS4_1CILi1EEENSA_ILi2EEESB_EEENS1_35KernelTmaWarpSpecializedCooperativeEEENS5_IJNSA_ILi256EEENSA_ILi128EEESH_EEEaNS5_IJlSB_lEEEaSJ_NS4_8TiledMMAINS4_8MMA_AtomIJNS4_4SM904GMMA27MMA_64x128x32_S32S8S8_SS_TNEEEENS4_6LayoutINS5_IJSC_SB_SB_EEENS5_IJSB_NSA_ILi0EEESS_EEEEENS5_IJNS4_10UnderscoreESV_SV_EEEEENS4_23SM90_TMA_LOAD_MULTICASTENS4_14ComposedLayoutINS4_7SwizzleILi3ELi4ELi3EEENS4_18smem_ptr_flag_bitsILi8EEENSQ_INS5_IJNSA_ILi8EEESH_EEENS5_IJSH_SB_EEEEEEEvNS4_8identityENS4_13SM90_TMA_LOADES18_vS19_EENS_8epilogue10collective6detail29Sm90TmaWarpSpecializedAdapterINS1D_15DefaultEpilogueIaSJ_SJ_NS1C_6thread17LinearCombinationIaLi1EiiLNS1H_9ScaleType4KindE0ELNS_15FloatRoundStyleE2EaEENS1_15EpilogueDefaultEEEEEvvEEEEvNT_6ParamsE,"a",@progbits
	.sectionflags	@""
	.align	4
.nv.constant0._ZN7cutlass13device_kernelINS_4gemm6kernel13GemmUniversalIN4cute5tupleIJiiiiEEENS1_10collective13CollectiveMmaINS1_34MainloopSm90TmaGmmaWarpSpecializedILi4ENS5_IJNS4_1CILi1EEENSA_ILi2EEESB_EEENS1_35KernelTmaWarpSpecializedCooperativeEEENS5_IJNSA_ILi256EEENSA_ILi128EEESH_EEEaNS5_IJlSB_lEEEaSJ_NS4_8TiledMMAINS4_8MMA_AtomIJNS4_4SM904GMMA27MMA_64x128x32_S32S8S8_SS_TNEEEENS4_6LayoutINS5_IJSC_SB_SB_EEENS5_IJSB_NSA_ILi0EEESS_EEEEENS5_IJNS4_10UnderscoreESV_SV_EEEEENS4_23SM90_TMA_LOAD_MULTICASTENS4_14ComposedLayoutINS4_7SwizzleILi3ELi4ELi3EEENS4_18smem_ptr_flag_bitsILi8EEENSQ_INS5_IJNSA_ILi8EEESH_EEENS5_IJSH_SB_EEEEEEEvNS4_8identityENS4_13SM90_TMA_LOADES18_vS19_EENS_8epilogue10collective6detail29Sm90TmaWarpSpecializedAdapterINS1D_15DefaultEpilogueIaSJ_SJ_NS1C_6thread17LinearCombinationIaLi1EiiLNS1H_9ScaleType4KindE0ELNS_15FloatRoundStyleE2EaEENS1_15EpilogueDefaultEEEEEvvEEEEvNT_6ParamsE:
	.zero		1664


//--------------------- SYMBOLS --------------------------

	.type		.nv.reservedSmem.offset0,@object
	.size		.nv.reservedSmem.offset0,0x4
	.type		__assertfail,@function
